// auto-generated by cutlass_sweep.gemm — config: {"arch": "sm_90", "cluster_m": 2, "cluster_n": 1, "dtype": "bf16", "dtype_b": "bf16", "layout": "nt", "stages": 0, "tile_k": 16, "tile_m": 512, "tile_n": 96}
#include "cutlass/cutlass.h"
#include "cutlass/gemm/collective/collective_builder.hpp"
#include "cutlass/gemm/device/gemm_universal_adapter.h"
#include "cutlass/gemm/kernel/gemm_universal.hpp"
#include "cutlass/epilogue/collective/collective_builder.hpp"

using ElemA = cutlass::bfloat16_t;
using ElemB = cutlass::bfloat16_t;
using ElemCD = cutlass::bfloat16_t;
using Acc  = float;
using TileShape    = cute::Shape<cute::_512, cute::_96, cute::_16>;
using ClusterShape = cute::Shape<cute::_2, cute::_1, cute::_1>;

using CollectiveEpilogue = typename cutlass::epilogue::collective::CollectiveBuilder<
    cutlass::arch::Sm90, cutlass::arch::OpClassTensorOp,
    TileShape, ClusterShape,
    cutlass::epilogue::collective::EpilogueTileAuto,
    Acc, Acc,
    ElemCD, cutlass::layout::RowMajor, 128 / cutlass::sizeof_bits<ElemCD>::value,
    ElemCD, cutlass::layout::RowMajor, 128 / cutlass::sizeof_bits<ElemCD>::value,
    cutlass::epilogue::collective::EpilogueScheduleAuto
  >::CollectiveOp;

using CollectiveMainloop = typename cutlass::gemm::collective::CollectiveBuilder<
    cutlass::arch::Sm90, cutlass::arch::OpClassTensorOp,
    ElemA, cutlass::layout::RowMajor, 128 / cutlass::sizeof_bits<ElemA>::value,
    ElemB, cutlass::layout::ColumnMajor, 128 / cutlass::sizeof_bits<ElemB>::value,
    Acc,
    TileShape, ClusterShape,
    cutlass::gemm::collective::StageCountAutoCarveout<static_cast<int>(sizeof(typename CollectiveEpilogue::SharedStorage))>,
    cutlass::gemm::collective::KernelScheduleAuto
  >::CollectiveOp;

using GemmKernel = cutlass::gemm::kernel::GemmUniversal<
    cute::Shape<int,int,int,int>,
    CollectiveMainloop,
    CollectiveEpilogue
>;
using Gemm = cutlass::gemm::device::GemmUniversalAdapter<GemmKernel>;

// Force the device kernel symbol into the cubin without needing a host main.
auto* _anchor = &cutlass::device_kernel<GemmKernel>;


// ===== COMPILED SASS (sm_90a) =====

	.target	sm_90a

	.elftype	@"ET_EXEC"


//--------------------- .note.nv.tkinfo           --------------------------
	.section	.note.nv.tkinfo,"",@"SHT_NOTE"
	.sectionflags	@"SHF_NOTE_NV_TKINFO"
	.tkinfo
        /*0018*/ 	.word	0x00000002
        /*0030*/ 	.string	""
        /*0030*/ 	.string	"ptxas"
        /*0030*/ 	.string	"Cuda compilation tools, release 13.0, V13.0.88"
        /*0030*/ 	.string	"Build cuda_13.0.r13.0/compiler.36424714_0"
        /*0030*/ 	.string	"-arch sm_90a -m 64 "



//--------------------- .note.nv.cuinfo           --------------------------
	.section	.note.nv.cuinfo,"",@"SHT_NOTE"
	.sectionflags	@"SHF_NOTE_NV_CUINFO"
        /*0018*/ 	.short	0x0002
        /*001a*/ 	.short	0x005a
        /*001c*/ 	.short	0x0082
	.zero		2


//--------------------- .nv.info                  --------------------------
	.section	.nv.info,"",@"SHT_CUDA_INFO"
	.align	4


	//----- nvinfo : EIATTR_REGCOUNT
	.align		4
        /*0000*/ 	.byte	0x04, 0x2f
        /*0002*/ 	.short	(.L_15 - .L_14)
	.align		4
.L_14:
        /*0004*/ 	.word	index@(_ZN7cutlass13device_kernelINS_4gemm6kernel13GemmUniversalIN4cute5tupleIJiiiiEEENS1_10collective13CollectiveMmaINS1_34MainloopSm90TmaGmmaWarpSpecializedILi11ENS5_IJNS4_1CILi2EEENSA_ILi1EEESC_EEENS1_35KernelTmaWarpSpecializedCooperativeEEENS5_IJNSA_ILi512EEENSA_ILi96EEENSA_ILi16EEEEEENS_10bfloat16_tENS5_IJlSC_lEEESK_SL_NS4_8TiledMMAINS4_8MMA_AtomIJNS4_4SM904GMMA27MMA_64x96x16_F32BF16BF16_SSILNSP_5MajorE0ELSR_0ELNSP_7ScaleInE1ELSS_1EEEEEENS4_6LayoutISD_NS5_IJSC_NSA_ILi0EEESW_EEEEENS5_IJNS4_10UnderscoreESZ_SZ_EEEEENS4_13SM90_TMA_LOADENS4_14ComposedLayoutINS4_7SwizzleILi1ELi4ELi3EEENS4_18smem_ptr_flag_bitsILi16EEENSV_INS5_IJNSA_ILi8EEESI_EEENS5_IJSI_SC_EEEEEEEvNS4_8identityENS4_23SM90_TMA_LOAD_MULTICASTES1C_vS1D_EENS_8epilogue10collective6detail29Sm90TmaWarpSpecializedAdapterINS1H_15DefaultEpilogueISK_SL_SL_NS1G_6thread17LinearCombinationISK_Li1EffLNS1L_9ScaleType4KindE0ELNS_15FloatRoundStyleE2ESK_EENS1_15EpilogueDefaultEEEEEvvEEEEvNT_6ParamsE)
        /*0008*/ 	.word	0x000000a8


	//----- nvinfo : EIATTR_FRAME_SIZE
	.align		4
.L_15:
        /*000c*/ 	.byte	0x04, 0x11
        /*000e*/ 	.short	(.L_17 - .L_16)
	.align		4
.L_16:
        /*0010*/ 	.word	index@(_ZN7cutlass13device_kernelINS_4gemm6kernel13GemmUniversalIN4cute5tupleIJiiiiEEENS1_10collective13CollectiveMmaINS1_34MainloopSm90TmaGmmaWarpSpecializedILi11ENS5_IJNS4_1CILi2EEENSA_ILi1EEESC_EEENS1_35KernelTmaWarpSpecializedCooperativeEEENS5_IJNSA_ILi512EEENSA_ILi96EEENSA_ILi16EEEEEENS_10bfloat16_tENS5_IJlSC_lEEESK_SL_NS4_8TiledMMAINS4_8MMA_AtomIJNS4_4SM904GMMA27MMA_64x96x16_F32BF16BF16_SSILNSP_5MajorE0ELSR_0ELNSP_7ScaleInE1ELSS_1EEEEEENS4_6LayoutISD_NS5_IJSC_NSA_ILi0EEESW_EEEEENS5_IJNS4_10UnderscoreESZ_SZ_EEEEENS4_13SM90_TMA_LOADENS4_14ComposedLayoutINS4_7SwizzleILi1ELi4ELi3EEENS4_18smem_ptr_flag_bitsILi16EEENSV_INS5_IJNSA_ILi8EEESI_EEENS5_IJSI_SC_EEEEEEEvNS4_8identityENS4_23SM90_TMA_LOAD_MULTICASTES1C_vS1D_EENS_8epilogue10collective6detail29Sm90TmaWarpSpecializedAdapterINS1H_15DefaultEpilogueISK_SL_SL_NS1G_6thread17LinearCombinationISK_Li1EffLNS1L_9ScaleType4KindE0ELNS_15FloatRoundStyleE2ESK_EENS1_15EpilogueDefaultEEEEEvvEEEEvNT_6ParamsE)
        /*0014*/ 	.word	0x00000000


	//----- nvinfo : EIATTR_MIN_STACK_SIZE
	.align		4
.L_17:
        /*0018*/ 	.byte	0x04, 0x12
        /*001a*/ 	.short	(.L_19 - .L_18)
	.align		4
.L_18:
        /*001c*/ 	.word	index@(_ZN7cutlass13device_kernelINS_4gemm6kernel13GemmUniversalIN4cute5tupleIJiiiiEEENS1_10collective13CollectiveMmaINS1_34MainloopSm90TmaGmmaWarpSpecializedILi11ENS5_IJNS4_1CILi2EEENSA_ILi1EEESC_EEENS1_35KernelTmaWarpSpecializedCooperativeEEENS5_IJNSA_ILi512EEENSA_ILi96EEENSA_ILi16EEEEEENS_10bfloat16_tENS5_IJlSC_lEEESK_SL_NS4_8TiledMMAINS4_8MMA_AtomIJNS4_4SM904GMMA27MMA_64x96x16_F32BF16BF16_SSILNSP_5MajorE0ELSR_0ELNSP_7ScaleInE1ELSS_1EEEEEENS4_6LayoutISD_NS5_IJSC_NSA_ILi0EEESW_EEEEENS5_IJNS4_10UnderscoreESZ_SZ_EEEEENS4_13SM90_TMA_LOADENS4_14ComposedLayoutINS4_7SwizzleILi1ELi4ELi3EEENS4_18smem_ptr_flag_bitsILi16EEENSV_INS5_IJNSA_ILi8EEESI_EEENS5_IJSI_SC_EEEEEEEvNS4_8identityENS4_23SM90_TMA_LOAD_MULTICASTES1C_vS1D_EENS_8epilogue10collective6detail29Sm90TmaWarpSpecializedAdapterINS1H_15DefaultEpilogueISK_SL_SL_NS1G_6thread17LinearCombinationISK_Li1EffLNS1L_9ScaleType4KindE0ELNS_15FloatRoundStyleE2ESK_EENS1_15EpilogueDefaultEEEEEvvEEEEvNT_6ParamsE)
        /*0020*/ 	.word	0x00000000
.L_19:


//--------------------- .nv.compat                --------------------------
	.section	.nv.compat,"",@"SHT_CUDA_COMPAT_INFO"
	.align	4
        /*0000*/ 	.byte	0x02, 0x09, 0x01, 0x00, 0x02, 0x02, 0x04, 0x00, 0x02, 0x05, 0x05, 0x00, 0x03, 0x07, 0x01, 0x01
        /*0010*/ 	.byte	0x02, 0x03, 0x01, 0x00, 0x02, 0x06, 0x01, 0x00, 0x04, 0x0b, 0x08, 0x00, 0x00, 0x00, 0x00, 0x00
        /*0020*/ 	.byte	0x00, 0x00, 0x00, 0x00


//--------------------- .nv.info._ZN7cutlass13device_kernelINS_4gemm6kernel13GemmUniversalIN4cute5tupleIJiiiiEEENS1_10collective13CollectiveMmaINS1_34MainloopSm90TmaGmmaWarpSpecializedILi11ENS5_IJNS4_1CILi2EEENSA_ILi1EEESC_EEENS1_35KernelTmaWarpSpecializedCooperativeEEENS5_IJNSA_ILi512EEENSA_ILi96EEENSA_ILi16EEEEEENS_10bfloat16_tENS5_IJlSC_lEEESK_SL_NS4_8TiledMMAINS4_8MMA_AtomIJNS4_4SM904GMMA27MMA_64x96x16_F32BF16BF16_SSILNSP_5MajorE0ELSR_0ELNSP_7ScaleInE1ELSS_1EEEEEENS4_6LayoutISD_NS5_IJSC_NSA_ILi0EEESW_EEEEENS5_IJNS4_10UnderscoreESZ_SZ_EEEEENS4_13SM90_TMA_LOADENS4_14ComposedLayoutINS4_7SwizzleILi1ELi4ELi3EEENS4_18smem_ptr_flag_bitsILi16EEENSV_INS5_IJNSA_ILi8EEESI_EEENS5_IJSI_SC_EEEEEEEvNS4_8identityENS4_23SM90_TMA_LOAD_MULTICASTES1C_vS1D_EENS_8epilogue10collective6detail29Sm90TmaWarpSpecializedAdapterINS1H_15DefaultEpilogueISK_SL_SL_NS1G_6thread17LinearCombinationISK_Li1EffLNS1L_9ScaleType4KindE0ELNS_15FloatRoundStyleE2ESK_EENS1_15EpilogueDefaultEEEEEvvEEEEvNT_6ParamsE --------------------------
	.section	.nv.info._ZN7cutlass13device_kernelINS_4gemm6kernel13GemmUniversalIN4cute5tupleIJiiiiEEENS1_10collective13CollectiveMmaINS1_34MainloopSm90TmaGmmaWarpSpecializedILi11ENS5_IJNS4_1CILi2EEENSA_ILi1EEESC_EEENS1_35KernelTmaWarpSpecializedCooperativeEEENS5_IJNSA_ILi512EEENSA_ILi96EEENSA_ILi16EEEEEENS_10bfloat16_tENS5_IJlSC_lEEESK_SL_NS4_8TiledMMAINS4_8MMA_AtomIJNS4_4SM904GMMA27MMA_64x96x16_F32BF16BF16_SSILNSP_5MajorE0ELSR_0ELNSP_7ScaleInE1ELSS_1EEEEEENS4_6LayoutISD_NS5_IJSC_NSA_ILi0EEESW_EEEEENS5_IJNS4_10UnderscoreESZ_SZ_EEEEENS4_13SM90_TMA_LOADENS4_14ComposedLayoutINS4_7SwizzleILi1ELi4ELi3EEENS4_18smem_ptr_flag_bitsILi16EEENSV_INS5_IJNSA_ILi8EEESI_EEENS5_IJSI_SC_EEEEEEEvNS4_8identityENS4_23SM90_TMA_LOAD_MULTICASTES1C_vS1D_EENS_8epilogue10collective6detail29Sm90TmaWarpSpecializedAdapterINS1H_15DefaultEpilogueISK_SL_SL_NS1G_6thread17LinearCombinationISK_Li1EffLNS1L_9ScaleType4KindE0ELNS_15FloatRoundStyleE2ESK_EENS1_15EpilogueDefaultEEEEEvvEEEEvNT_6ParamsE,"",@"SHT_CUDA_INFO"
	.sectionflags	@""
	.align	4


	//----- nvinfo : EIATTR_CUDA_API_VERSION
	.align		4
        /*0000*/ 	.byte	0x04, 0x37
        /*0002*/ 	.short	(.L_21 - .L_20)
.L_20:
        /*0004*/ 	.word	0x00000082


	//----- nvinfo : EIATTR_KPARAM_INFO
	.align		4
.L_21:
        /*0008*/ 	.byte	0x04, 0x17
        /*000a*/ 	.short	(.L_23 - .L_22)
.L_22:
        /*000c*/ 	.word	0x00000000
        /*0010*/ 	.short	0x0000
        /*0012*/ 	.short	0x0070
        /*0014*/ 	.byte	0x00, 0xf0, 0x01, 0x10


	//----- nvinfo : EIATTR_SPARSE_MMA_MASK
	.align		4
.L_23:
        /*0018*/ 	.byte	0x03, 0x50
        /*001a*/ 	.short	0x0000


	//----- nvinfo : EIATTR_MAXREG_COUNT
	.align		4
        /*001c*/ 	.byte	0x03, 0x1b
        /*001e*/ 	.short	0x00a8


	//----- nvinfo : EIATTR_NUM_BARRIERS
	.align		4
        /*0020*/ 	.byte	0x02, 0x4c
        /*0022*/ 	.byte	0x01
	.zero		1


	//----- nvinfo : EIATTR_EXTERNS
	.align		4
        /*0024*/ 	.byte	0x04, 0x0f
        /*0026*/ 	.short	(.L_25 - .L_24)


	//   ....[0]....
	.align		4
.L_24:
        /*0028*/ 	.word	index@(__assertfail)


	//----- nvinfo : EIATTR_MERCURY_ISA_VERSION
	.align		4
.L_25:
        /*002c*/ 	.byte	0x03, 0x5f
        /*002e*/ 	.short	0x0101


	//----- nvinfo : EIATTR_INT_WARP_WIDE_INSTR_OFFSETS
	.align		4
        /*0030*/ 	.byte	0x04, 0x31
        /*0032*/ 	.short	(.L_27 - .L_26)


	//   ....[0]....
.L_26:
        /*0034*/ 	.word	0x00000660


	//   ....[1]....
        /*0038*/ 	.word	0x00000680


	//   ....[2]....
        /*003c*/ 	.word	0x00000810


	//----- nvinfo : EIATTR_COOP_GROUP_MASK_REGIDS
	.align		4
.L_27:
        /*0040*/ 	.byte	0x04, 0x29
        /*0042*/ 	.short	(.L_29 - .L_28)


	//   ....[0]....
.L_28:
        /*0044*/ 	.word	0xffffffff


	//   ....[1]....
        /*0048*/ 	.word	0xffffffff


	//   ....[2]....
        /*004c*/ 	.word	0xffffffff


	//   ....[3]....
        /*0050*/ 	.word	0xffffffff


	//   ....[4]....
        /*0054*/ 	.word	0xffffffff


	//   ....[5]....
        /*0058*/ 	.word	0xffffffff


	//----- nvinfo : EIATTR_COOP_GROUP_INSTR_OFFSETS
	.align		4
.L_29:
        /*005c*/ 	.byte	0x04, 0x28
        /*005e*/ 	.short	(.L_31 - .L_30)


	//   ....[0]....
.L_30:
        /*0060*/ 	.word	0x00000060


	//   ....[1]....
        /*0064*/ 	.word	0x00000070


	//   ....[2]....
        /*0068*/ 	.word	0x00000190


	//   ....[3]....
        /*006c*/ 	.word	0x000004d0


	//   ....[4]....
        /*0070*/ 	.word	0x00000940


	//   ....[5]....
        /*0074*/ 	.word	0x000014c0


	//----- nvinfo : EIATTR_REG_RECONFIG
	.align		4
.L_31:
        /*0078*/ 	.byte	0x01, 0x54
	.zero		2


	//----- nvinfo : EIATTR_SYSCALL_OFFSETS
	.align		4
        /*007c*/ 	.byte	0x04, 0x46
        /*007e*/ 	.short	(.L_33 - .L_32)


	//   ....[0]....
.L_32:
        /*0080*/ 	.word	0x00001680


	//----- nvinfo : EIATTR_MBARRIER_INSTR_OFFSETS
	.align		4
.L_33:
        /*0084*/ 	.byte	0x04, 0x39
        /*0086*/ 	.short	(.L_35 - .L_34)


	//   ....[0]....
.L_34:
        /*0088*/ 	.word	0x00000330
        /*008c*/ 	.word	0x000000ff
        /*0090*/ 	.word	0x00000000
        /*0094*/ 	.short	0x0100
        /*0096*/ 	.byte	0x08
	.zero		1


	//   ....[1]....
        /*0098*/ 	.word	0x00000340
        /*009c*/ 	.word	0x000000ff
        /*00a0*/ 	.word	0x00000058
        /*00a4*/ 	.short	0x0100
        /*00a6*/ 	.byte	0x08
	.zero		1


	//   ....[2]....
        /*00a8*/ 	.word	0x00000350
        /*00ac*/ 	.word	0x000000ff
        /*00b0*/ 	.word	0x00000008
        /*00b4*/ 	.short	0x0100
        /*00b6*/ 	.byte	0x08
	.zero		1


	//   ....[3]....
        /*00b8*/ 	.word	0x00000360
        /*00bc*/ 	.word	0x000000ff
        /*00c0*/ 	.word	0x00000060
        /*00c4*/ 	.short	0x0100
        /*00c6*/ 	.byte	0x08
	.zero		1


	//   ....[4]....
        /*00c8*/ 	.word	0x00000370
        /*00cc*/ 	.word	0x000000ff
        /*00d0*/ 	.word	0x00000010
        /*00d4*/ 	.short	0x0100
        /*00d6*/ 	.byte	0x08
	.zero		1


	//   ....[5]....
        /*00d8*/ 	.word	0x00000380
        /*00dc*/ 	.word	0x000000ff
        /*00e0*/ 	.word	0x00000068
        /*00e4*/ 	.short	0x0100
        /*00e6*/ 	.byte	0x08
	.zero		1


	//   ....[6]....
        /*00e8*/ 	.word	0x00000390
        /*00ec*/ 	.word	0x000000ff
        /*00f0*/ 	.word	0x00000018
        /*00f4*/ 	.short	0x0100
        /*00f6*/ 	.byte	0x08
	.zero		1


	//   ....[7]....
        /*00f8*/ 	.word	0x000003a0
        /*00fc*/ 	.word	0x000000ff
        /*0100*/ 	.word	0x00000070
        /*0104*/ 	.short	0x0100
        /*0106*/ 	.byte	0x08
	.zero		1


	//   ....[8]....
        /*0108*/ 	.word	0x000003b0
        /*010c*/ 	.word	0x000000ff
        /*0110*/ 	.word	0x00000020
        /*0114*/ 	.short	0x0100
        /*0116*/ 	.byte	0x08
	.zero		1


	//   ....[9]....
        /*0118*/ 	.word	0x000003c0
        /*011c*/ 	.word	0x000000ff
        /*0120*/ 	.word	0x00000078
        /*0124*/ 	.short	0x0100
        /*0126*/ 	.byte	0x08
	.zero		1


	//   ....[10]....
        /*0128*/ 	.word	0x000003d0
        /*012c*/ 	.word	0x000000ff
        /*0130*/ 	.word	0x00000028
        /*0134*/ 	.short	0x0100
        /*0136*/ 	.byte	0x08
	.zero		1


	//   ....[11]....
        /*0138*/ 	.word	0x000003e0
        /*013c*/ 	.word	0x000000ff
        /*0140*/ 	.word	0x00000080
        /*0144*/ 	.short	0x0100
        /*0146*/ 	.byte	0x08
	.zero		1


	//   ....[12]....
        /*0148*/ 	.word	0x000003f0
        /*014c*/ 	.word	0x000000ff
        /*0150*/ 	.word	0x00000030
        /*0154*/ 	.short	0x0100
        /*0156*/ 	.byte	0x08
	.zero		1


	//   ....[13]....
        /*0158*/ 	.word	0x00000400
        /*015c*/ 	.word	0x000000ff
        /*0160*/ 	.word	0x00000088
        /*0164*/ 	.short	0x0100
        /*0166*/ 	.byte	0x08
	.zero		1


	//   ....[14]....
        /*0168*/ 	.word	0x00000410
        /*016c*/ 	.word	0x000000ff
        /*0170*/ 	.word	0x00000038
        /*0174*/ 	.short	0x0100
        /*0176*/ 	.byte	0x08
	.zero		1


	//   ....[15]....
        /*0178*/ 	.word	0x00000420
        /*017c*/ 	.word	0x000000ff
        /*0180*/ 	.word	0x00000090
        /*0184*/ 	.short	0x0100
        /*0186*/ 	.byte	0x08
	.zero		1


	//   ....[16]....
        /*0188*/ 	.word	0x00000430
        /*018c*/ 	.word	0x000000ff
        /*0190*/ 	.word	0x00000040
        /*0194*/ 	.short	0x0100
        /*0196*/ 	.byte	0x08
	.zero		1


	//   ....[17]....
        /*0198*/ 	.word	0x00000440
        /*019c*/ 	.word	0x000000ff
        /*01a0*/ 	.word	0x00000098
        /*01a4*/ 	.short	0x0100
        /*01a6*/ 	.byte	0x08
	.zero		1


	//   ....[18]....
        /*01a8*/ 	.word	0x00000450
        /*01ac*/ 	.word	0x000000ff
        /*01b0*/ 	.word	0x00000048
        /*01b4*/ 	.short	0x0100
        /*01b6*/ 	.byte	0x08
	.zero		1


	//   ....[19]....
        /*01b8*/ 	.word	0x00000460
        /*01bc*/ 	.word	0x000000ff
        /*01c0*/ 	.word	0x000000a0
        /*01c4*/ 	.short	0x0100
        /*01c6*/ 	.byte	0x08
	.zero		1


	//   ....[20]....
        /*01c8*/ 	.word	0x00000470
        /*01cc*/ 	.word	0x000000ff
        /*01d0*/ 	.word	0x00000050
        /*01d4*/ 	.short	0x0100
        /*01d6*/ 	.byte	0x08
	.zero		1


	//   ....[21]....
        /*01d8*/ 	.word	0x00000480
        /*01dc*/ 	.word	0x000000ff
        /*01e0*/ 	.word	0x000000a8
        /*01e4*/ 	.short	0x0100
        /*01e6*/ 	.byte	0x08
	.zero		1


	//   ....[22]....
        /*01e8*/ 	.word	0x00000850
        /*01ec*/ 	.word	0x000000ff
        /*01f0*/ 	.word	0x000000c0
        /*01f4*/ 	.short	0x0100
        /*01f6*/ 	.byte	0x06
	.zero		1


	//   ....[23]....
        /*01f8*/ 	.word	0x000008b0
        /*01fc*/ 	.word	0x000000ff
        /*0200*/ 	.word	0x000000c8
        /*0204*/ 	.short	0x0100
        /*0206*/ 	.byte	0x06
	.zero		1


	//   ....[24]....
        /*0208*/ 	.word	0x00001720
        /*020c*/ 	.word	0x00000003
        /*0210*/ 	.word	0x00000000
        /*0214*/ 	.short	0x010a
        /*0216*/ 	.byte	0x3f
	.zero		1


	//   ....[25]....
        /*0218*/ 	.word	0x00001760
        /*021c*/ 	.word	0x00000003
        /*0220*/ 	.word	0x00000000
        /*0224*/ 	.short	0x010a
        /*0226*/ 	.byte	0x3f
	.zero		1


	//   ....[26]....
        /*0228*/ 	.word	0x00001a70
        /*022c*/ 	.word	0x000000ff
        /*0230*/ 	.word	0x00000000
        /*0234*/ 	.short	0x010a
        /*0236*/ 	.byte	0x04
	.zero		1


	//   ....[27]....
        /*0238*/ 	.word	0x00001ab0
        /*023c*/ 	.word	0x000000ff
        /*0240*/ 	.word	0x00000000
        /*0244*/ 	.short	0x010a
        /*0246*/ 	.byte	0x04
	.zero		1


	//   ....[28]....
        /*0248*/ 	.word	0x00001cb0
        /*024c*/ 	.word	0x00000006
        /*0250*/ 	.word	0x00000000
        /*0254*/ 	.short	0x0101
        /*0256*/ 	.byte	0x3f
	.zero		1


	//   ....[29]....
        /*0258*/ 	.word	0x00001e80
        /*025c*/ 	.word	0x00000000
        /*0260*/ 	.word	0x00000000
        /*0264*/ 	.short	0x0101
        /*0266*/ 	.byte	0x3f
	.zero		1


	//   ....[30]....
        /*0268*/ 	.word	0x00010090
        /*026c*/ 	.word	0x0000000d
        /*0270*/ 	.word	0x00000058
        /*0274*/ 	.short	0x010a
        /*0276*/ 	.byte	0x3f
	.zero		1


	//   ....[31]....
        /*0278*/ 	.word	0x00010440
        /*027c*/ 	.word	0x00000006
        /*0280*/ 	.word	0x000000c8
        /*0284*/ 	.short	0x0101
        /*0286*/ 	.byte	0x3f
	.zero		1


	//   ....[32]....
        /*0288*/ 	.word	0x00010bd0
        /*028c*/ 	.word	0x00000007
        /*0290*/ 	.word	0x00000000
        /*0294*/ 	.short	0x010a
        /*0296*/ 	.byte	0x3f
	.zero		1


	//   ....[33]....
        /*0298*/ 	.word	0x00010c50
        /*029c*/ 	.word	0x00000006
        /*02a0*/ 	.word	0x00000000
        /*02a4*/ 	.short	0x010a
        /*02a6*/ 	.byte	0x3f
	.zero		1


	//   ....[34]....
        /*02a8*/ 	.word	0x00010ce0
        /*02ac*/ 	.word	0x00000007
        /*02b0*/ 	.word	0x00000000
        /*02b4*/ 	.short	0x010a
        /*02b6*/ 	.byte	0x3f
	.zero		1


	//   ....[35]....
        /*02b8*/ 	.word	0x00010d70
        /*02bc*/ 	.word	0x00000006
        /*02c0*/ 	.word	0x00000000
        /*02c4*/ 	.short	0x010a
        /*02c6*/ 	.byte	0x3f
	.zero		1


	//   ....[36]....
        /*02c8*/ 	.word	0x00010e00
        /*02cc*/ 	.word	0x00000007
        /*02d0*/ 	.word	0x00000000
        /*02d4*/ 	.short	0x010a
        /*02d6*/ 	.byte	0x3f
	.zero		1


	//   ....[37]....
        /*02d8*/ 	.word	0x00010e90
        /*02dc*/ 	.word	0x00000006
        /*02e0*/ 	.word	0x00000000
        /*02e4*/ 	.short	0x010a
        /*02e6*/ 	.byte	0x3f
	.zero		1


	//   ....[38]....
        /*02e8*/ 	.word	0x00010f20
        /*02ec*/ 	.word	0x00000007
        /*02f0*/ 	.word	0x00000000
        /*02f4*/ 	.short	0x010a
        /*02f6*/ 	.byte	0x3f
	.zero		1


	//   ....[39]....
        /*02f8*/ 	.word	0x00010fb0
        /*02fc*/ 	.word	0x00000006
        /*0300*/ 	.word	0x00000000
        /*0304*/ 	.short	0x010a
        /*0306*/ 	.byte	0x3f
	.zero		1


	//   ....[40]....
        /*0308*/ 	.word	0x00011040
        /*030c*/ 	.word	0x00000007
        /*0310*/ 	.word	0x00000000
        /*0314*/ 	.short	0x010a
        /*0316*/ 	.byte	0x3f
	.zero		1


	//   ....[41]....
        /*0318*/ 	.word	0x000110d0
        /*031c*/ 	.word	0x00000006
        /*0320*/ 	.word	0x00000000
        /*0324*/ 	.short	0x010a
        /*0326*/ 	.byte	0x3f
	.zero		1


	//   ....[42]....
        /*0328*/ 	.word	0x00011160
        /*032c*/ 	.word	0x00000005
        /*0330*/ 	.word	0x00000000
        /*0334*/ 	.short	0x010a
        /*0336*/ 	.byte	0x3f
	.zero		1


	//   ....[43]....
        /*0338*/ 	.word	0x000111c0
        /*033c*/ 	.word	0x00000003
        /*0340*/ 	.word	0x00000000
        /*0344*/ 	.short	0x010a
        /*0346*/ 	.byte	0x3f
	.zero		1


	//   ....[44]....
        /*0348*/ 	.word	0x00011220
        /*034c*/ 	.word	0x00000006
        /*0350*/ 	.word	0x00000000
        /*0354*/ 	.short	0x010a
        /*0356*/ 	.byte	0x3f
	.zero		1


	//   ....[45]....
        /*0358*/ 	.word	0x000112f0
        /*035c*/ 	.word	0x0000000d
        /*0360*/ 	.word	0x00000058
        /*0364*/ 	.short	0x010a
        /*0366*/ 	.byte	0x3f
	.zero		1


	//   ....[46]....
        /*0368*/ 	.word	0x000113c0
        /*036c*/ 	.word	0x00000007
        /*0370*/ 	.word	0x00000000
        /*0374*/ 	.short	0x010a
        /*0376*/ 	.byte	0x3f
	.zero		1


	//   ....[47]....
        /*0378*/ 	.word	0x00011410
        /*037c*/ 	.word	0x00000006
        /*0380*/ 	.word	0x00000000
        /*0384*/ 	.short	0x010a
        /*0386*/ 	.byte	0x3f
	.zero		1


	//   ....[48]....
        /*0388*/ 	.word	0x00011460
        /*038c*/ 	.word	0x00000007
        /*0390*/ 	.word	0x00000000
        /*0394*/ 	.short	0x010a
        /*0396*/ 	.byte	0x3f
	.zero		1


	//   ....[49]....
        /*0398*/ 	.word	0x000114b0
        /*039c*/ 	.word	0x00000006
        /*03a0*/ 	.word	0x00000000
        /*03a4*/ 	.short	0x010a
        /*03a6*/ 	.byte	0x3f
	.zero		1


	//   ....[50]....
        /*03a8*/ 	.word	0x00011500
        /*03ac*/ 	.word	0x00000007
        /*03b0*/ 	.word	0x00000000
        /*03b4*/ 	.short	0x010a
        /*03b6*/ 	.byte	0x3f
	.zero		1


	//   ....[51]....
        /*03b8*/ 	.word	0x00011550
        /*03bc*/ 	.word	0x00000006
        /*03c0*/ 	.word	0x00000000
        /*03c4*/ 	.short	0x010a
        /*03c6*/ 	.byte	0x3f
	.zero		1


	//   ....[52]....
        /*03c8*/ 	.word	0x000115a0
        /*03cc*/ 	.word	0x00000007
        /*03d0*/ 	.word	0x00000000
        /*03d4*/ 	.short	0x010a
        /*03d6*/ 	.byte	0x3f
	.zero		1


	//   ....[53]....
        /*03d8*/ 	.word	0x000115f0
        /*03dc*/ 	.word	0x00000006
        /*03e0*/ 	.word	0x00000000
        /*03e4*/ 	.short	0x010a
        /*03e6*/ 	.byte	0x3f
	.zero		1


	//   ....[54]....
        /*03e8*/ 	.word	0x00011640
        /*03ec*/ 	.word	0x00000007
        /*03f0*/ 	.word	0x00000000
        /*03f4*/ 	.short	0x010a
        /*03f6*/ 	.byte	0x3f
	.zero		1


	//   ....[55]....
        /*03f8*/ 	.word	0x00011690
        /*03fc*/ 	.word	0x00000006
        /*0400*/ 	.word	0x00000000
        /*0404*/ 	.short	0x010a
        /*0406*/ 	.byte	0x3f
	.zero		1


	//----- nvinfo : EIATTR_NUM_MBARRIERS
	.align		4
.L_35:
        /*0408*/ 	.byte	0x03, 0x38
        /*040a*/ 	.short	0x0018


	//----- nvinfo : EIATTR_EXIT_INSTR_OFFSETS
	.align		4
        /*040c*/ 	.byte	0x04, 0x1c
        /*040e*/ 	.short	(.L_37 - .L_36)


	//   ....[0]....
.L_36:
        /*0410*/ 	.word	0x00000b70


	//   ....[1]....
        /*0414*/ 	.word	0x00001400


	//   ....[2]....
        /*0418*/ 	.word	0x0000f720


	//   ....[3]....
        /*041c*/ 	.word	0x0000fd20


	//   ....[4]....
        /*0420*/ 	.word	0x000111b0


	//----- nvinfo : EIATTR_MAX_THREADS
	.align		4
.L_37:
        /*0424*/ 	.byte	0x04, 0x05
        /*0426*/ 	.short	(.L_39 - .L_38)
.L_38:
        /*0428*/ 	.word	0x00000180
        /*042c*/ 	.word	0x00000001
        /*0430*/ 	.word	0x00000001


	//----- nvinfo : EIATTR_CRS_STACK_SIZE
	.align		4
.L_39:
        /*0434*/ 	.byte	0x04, 0x1e
        /*0436*/ 	.short	(.L_41 - .L_40)
.L_40:
        /*0438*/ 	.word	0x00000000


	//----- nvinfo : EIATTR_CBANK_PARAM_SIZE
	.align		4
.L_41:
        /*043c*/ 	.byte	0x03, 0x19
        /*043e*/ 	.short	0x0470


	//----- nvinfo : EIATTR_PARAM_CBANK
	.align		4
        /*0440*/ 	.byte	0x04, 0x0a
        /*0442*/ 	.short	(.L_43 - .L_42)
	.align		4
.L_42:
        /*0444*/ 	.word	index@(.nv.constant0._ZN7cutlass13device_kernelINS_4gemm6kernel13GemmUniversalIN4cute5tupleIJiiiiEEENS1_10collective13CollectiveMmaINS1_34MainloopSm90TmaGmmaWarpSpecializedILi11ENS5_IJNS4_1CILi2EEENSA_ILi1EEESC_EEENS1_35KernelTmaWarpSpecializedCooperativeEEENS5_IJNSA_ILi512EEENSA_ILi96EEENSA_ILi16EEEEEENS_10bfloat16_tENS5_IJlSC_lEEESK_SL_NS4_8TiledMMAINS4_8MMA_AtomIJNS4_4SM904GMMA27MMA_64x96x16_F32BF16BF16_SSILNSP_5MajorE0ELSR_0ELNSP_7ScaleInE1ELSS_1EEEEEENS4_6LayoutISD_NS5_IJSC_NSA_ILi0EEESW_EEEEENS5_IJNS4_10UnderscoreESZ_SZ_EEEEENS4_13SM90_TMA_LOADENS4_14ComposedLayoutINS4_7SwizzleILi1ELi4ELi3EEENS4_18smem_ptr_flag_bitsILi16EEENSV_INS5_IJNSA_ILi8EEESI_EEENS5_IJSI_SC_EEEEEEEvNS4_8identityENS4_23SM90_TMA_LOAD_MULTICASTES1C_vS1D_EENS_8epilogue10collective6detail29Sm90TmaWarpSpecializedAdapterINS1H_15DefaultEpilogueISK_SL_SL_NS1G_6thread17LinearCombinationISK_Li1EffLNS1L_9ScaleType4KindE0ELNS_15FloatRoundStyleE2ESK_EENS1_15EpilogueDefaultEEEEEvvEEEEvNT_6ParamsE)
        /*0448*/ 	.short	0x0210
        /*044a*/ 	.short	0x0470


	//----- nvinfo : EIATTR_SW_WAR
	.align		4
.L_43:
        /*044c*/ 	.byte	0x04, 0x36
        /*044e*/ 	.short	(.L_45 - .L_44)
.L_44:
        /*0450*/ 	.word	0x00000008
.L_45:


//--------------------- .nv.callgraph             --------------------------
	.section	.nv.callgraph,"",@"SHT_CUDA_CALLGRAPH"
	.align	4
	.sectionentsize	8
	.align		4
        /*0000*/ 	.word	0x00000000
	.align		4
        /*0004*/ 	.word	0xffffffff
	.align		4
        /*0008*/ 	.word	index@(_ZN7cutlass13device_kernelINS_4gemm6kernel13GemmUniversalIN4cute5tupleIJiiiiEEENS1_10collective13CollectiveMmaINS1_34MainloopSm90TmaGmmaWarpSpecializedILi11ENS5_IJNS4_1CILi2EEENSA_ILi1EEESC_EEENS1_35KernelTmaWarpSpecializedCooperativeEEENS5_IJNSA_ILi512EEENSA_ILi96EEENSA_ILi16EEEEEENS_10bfloat16_tENS5_IJlSC_lEEESK_SL_NS4_8TiledMMAINS4_8MMA_AtomIJNS4_4SM904GMMA27MMA_64x96x16_F32BF16BF16_SSILNSP_5MajorE0ELSR_0ELNSP_7ScaleInE1ELSS_1EEEEEENS4_6LayoutISD_NS5_IJSC_NSA_ILi0EEESW_EEEEENS5_IJNS4_10UnderscoreESZ_SZ_EEEEENS4_13SM90_TMA_LOADENS4_14ComposedLayoutINS4_7SwizzleILi1ELi4ELi3EEENS4_18smem_ptr_flag_bitsILi16EEENSV_INS5_IJNSA_ILi8EEESI_EEENS5_IJSI_SC_EEEEEEEvNS4_8identityENS4_23SM90_TMA_LOAD_MULTICASTES1C_vS1D_EENS_8epilogue10collective6detail29Sm90TmaWarpSpecializedAdapterINS1H_15DefaultEpilogueISK_SL_SL_NS1G_6thread17LinearCombinationISK_Li1EffLNS1L_9ScaleType4KindE0ELNS_15FloatRoundStyleE2ESK_EENS1_15EpilogueDefaultEEEEEvvEEEEvNT_6ParamsE)
	.align		4
        /*000c*/ 	.word	index@(__assertfail)
	.align		4
        /*0010*/ 	.word	0x00000000
	.align		4
        /*0014*/ 	.word	0xfffffffe
	.align		4
        /*0018*/ 	.word	0x00000000
	.align		4
        /*001c*/ 	.word	0xfffffffd
	.align		4
        /*0020*/ 	.word	0x00000000
	.align		4
        /*0024*/ 	.word	0xfffffffc


//--------------------- .nv.constant4             --------------------------
	.section	.nv.constant4,"a",@progbits
	.align	8
	.align		8
.nv.constant4:
        /*0000*/ 	.dword	__assertfail
	.align		8
        /*0008*/ 	.dword	__unnamed_1
	.align		8
        /*0010*/ 	.dword	_ZN40_INTERNAL_a8768a88_4_k_cu_1414c610_148124cuda3std3__45__cpo5beginE
	.align		8
        /*0018*/ 	.dword	_ZN40_INTERNAL_a8768a88_4_k_cu_1414c610_148124cuda3std3__45__cpo3endE
	.align		8
        /*0020*/ 	.dword	_ZN40_INTERNAL_a8768a88_4_k_cu_1414c610_148124cuda3std3__45__cpo6cbeginE
	.align		8
        /*0028*/ 	.dword	_ZN40_INTERNAL_a8768a88_4_k_cu_1414c610_148124cuda3std3__45__cpo4cendE
	.align		8
        /*0030*/ 	.dword	_ZN40_INTERNAL_a8768a88_4_k_cu_1414c610_148124cuda3std3__442_GLOBAL__N__a8768a88_4_k_cu_1414c610_148126ignoreE
	.align		8
        /*0038*/ 	.dword	_ZN40_INTERNAL_a8768a88_4_k_cu_1414c610_148124cuda3std3__419piecewise_constructE
	.align		8
        /*0040*/ 	.dword	_ZN40_INTERNAL_a8768a88_4_k_cu_1414c610_148124cuda3std3__48in_placeE
	.align		8
        /*0048*/ 	.dword	_ZN40_INTERNAL_a8768a88_4_k_cu_1414c610_148124cuda3std6ranges3__45__cpo4swapE
	.align		8
        /*0050*/ 	.dword	_ZN40_INTERNAL_a8768a88_4_k_cu_1414c610_148124cuda3std6ranges3__45__cpo9iter_moveE
	.align		8
        /*0058*/ 	.dword	_ZN40_INTERNAL_a8768a88_4_k_cu_1414c610_148124cute7productE
	.align		8
        /*0060*/ 	.dword	_ZN40_INTERNAL_a8768a88_4_k_cu_1414c610_148124cute1_E
	.align		8
        /*0068*/ 	.dword	$str$22
	.align		8
        /*0070*/ 	.dword	$str$23


//--------------------- .text._ZN7cutlass13device_kernelINS_4gemm6kernel13GemmUniversalIN4cute5tupleIJiiiiEEENS1_10collective13CollectiveMmaINS1_34MainloopSm90TmaGmmaWarpSpecializedILi11ENS5_IJNS4_1CILi2EEENSA_ILi1EEESC_EEENS1_35KernelTmaWarpSpecializedCooperativeEEENS5_IJNSA_ILi512EEENSA_ILi96EEENSA_ILi16EEEEEENS_10bfloat16_tENS5_IJlSC_lEEESK_SL_NS4_8TiledMMAINS4_8MMA_AtomIJNS4_4SM904GMMA27MMA_64x96x16_F32BF16BF16_SSILNSP_5MajorE0ELSR_0ELNSP_7ScaleInE1ELSS_1EEEEEENS4_6LayoutISD_NS5_IJSC_NSA_ILi0EEESW_EEEEENS5_IJNS4_10UnderscoreESZ_SZ_EEEEENS4_13SM90_TMA_LOADENS4_14ComposedLayoutINS4_7SwizzleILi1ELi4ELi3EEENS4_18smem_ptr_flag_bitsILi16EEENSV_INS5_IJNSA_ILi8EEESI_EEENS5_IJSI_SC_EEEEEEEvNS4_8identityENS4_23SM90_TMA_LOAD_MULTICASTES1C_vS1D_EENS_8epilogue10collective6detail29Sm90TmaWarpSpecializedAdapterINS1H_15DefaultEpilogueISK_SL_SL_NS1G_6thread17LinearCombinationISK_Li1EffLNS1L_9ScaleType4KindE0ELNS_15FloatRoundStyleE2ESK_EENS1_15EpilogueDefaultEEEEEvvEEEEvNT_6ParamsE --------------------------
	.section	.text._ZN7cutlass13device_kernelINS_4gemm6kernel13GemmUniversalIN4cute5tupleIJiiiiEEENS1_10collective13CollectiveMmaINS1_34MainloopSm90TmaGmmaWarpSpecializedILi11ENS5_IJNS4_1CILi2EEENSA_ILi1EEESC_EEENS1_35KernelTmaWarpSpecializedCooperativeEEENS5_IJNSA_ILi512EEENSA_ILi96EEENSA_ILi16EEEEEENS_10bfloat16_tENS5_IJlSC_lEEESK_SL_NS4_8TiledMMAINS4_8MMA_AtomIJNS4_4SM904GMMA27MMA_64x96x16_F32BF16BF16_SSILNSP_5MajorE0ELSR_0ELNSP_7ScaleInE1ELSS_1EEEEEENS4_6LayoutISD_NS5_IJSC_NSA_ILi0EEESW_EEEEENS5_IJNS4_10UnderscoreESZ_SZ_EEEEENS4_13SM90_TMA_LOADENS4_14ComposedLayoutINS4_7SwizzleILi1ELi4ELi3EEENS4_18smem_ptr_flag_bitsILi16EEENSV_INS5_IJNSA_ILi8EEESI_EEENS5_IJSI_SC_EEEEEEEvNS4_8identityENS4_23SM90_TMA_LOAD_MULTICASTES1C_vS1D_EENS_8epilogue10collective6detail29Sm90TmaWarpSpecializedAdapterINS1H_15DefaultEpilogueISK_SL_SL_NS1G_6thread17LinearCombinationISK_Li1EffLNS1L_9ScaleType4KindE0ELNS_15FloatRoundStyleE2ESK_EENS1_15EpilogueDefaultEEEEEvvEEEEvNT_6ParamsE,"ax",@progbits
	.align	128
.text._ZN7cutlass13device_kernelINS_4gemm6kernel13GemmUniversalIN4cute5tupleIJiiiiEEENS1_10collective13CollectiveMmaINS1_34MainloopSm90TmaGmmaWarpSpecializedILi11ENS5_IJNS4_1CILi2EEENSA_ILi1EEESC_EEENS1_35KernelTmaWarpSpecializedCooperativeEEENS5_IJNSA_ILi512EEENSA_ILi96EEENSA_ILi16EEEEEENS_10bfloat16_tENS5_IJlSC_lEEESK_SL_NS4_8TiledMMAINS4_8MMA_AtomIJNS4_4SM904GMMA27MMA_64x96x16_F32BF16BF16_SSILNSP_5MajorE0ELSR_0ELNSP_7ScaleInE1ELSS_1EEEEEENS4_6LayoutISD_NS5_IJSC_NSA_ILi0EEESW_EEEEENS5_IJNS4_10UnderscoreESZ_SZ_EEEEENS4_13SM90_TMA_LOADENS4_14ComposedLayoutINS4_7SwizzleILi1ELi4ELi3EEENS4_18smem_ptr_flag_bitsILi16EEENSV_INS5_IJNSA_ILi8EEESI_EEENS5_IJSI_SC_EEEEEEEvNS4_8identityENS4_23SM90_TMA_LOAD_MULTICASTES1C_vS1D_EENS_8epilogue10collective6detail29Sm90TmaWarpSpecializedAdapterINS1H_15DefaultEpilogueISK_SL_SL_NS1G_6thread17LinearCombinationISK_Li1EffLNS1L_9ScaleType4KindE0ELNS_15FloatRoundStyleE2ESK_EENS1_15EpilogueDefaultEEEEEvvEEEEvNT_6ParamsE:
        .type           _ZN7cutlass13device_kernelINS_4gemm6kernel13GemmUniversalIN4cute5tupleIJiiiiEEENS1_10collective13CollectiveMmaINS1_34MainloopSm90TmaGmmaWarpSpecializedILi11ENS5_IJNS4_1CILi2EEENSA_ILi1EEESC_EEENS1_35KernelTmaWarpSpecializedCooperativeEEENS5_IJNSA_ILi512EEENSA_ILi96EEENSA_ILi16EEEEEENS_10bfloat16_tENS5_IJlSC_lEEESK_SL_NS4_8TiledMMAINS4_8MMA_AtomIJNS4_4SM904GMMA27MMA_64x96x16_F32BF16BF16_SSILNSP_5MajorE0ELSR_0ELNSP_7ScaleInE1ELSS_1EEEEEENS4_6LayoutISD_NS5_IJSC_NSA_ILi0EEESW_EEEEENS5_IJNS4_10UnderscoreESZ_SZ_EEEEENS4_13SM90_TMA_LOADENS4_14ComposedLayoutINS4_7SwizzleILi1ELi4ELi3EEENS4_18smem_ptr_flag_bitsILi16EEENSV_INS5_IJNSA_ILi8EEESI_EEENS5_IJSI_SC_EEEEEEEvNS4_8identityENS4_23SM90_TMA_LOAD_MULTICASTES1C_vS1D_EENS_8epilogue10collective6detail29Sm90TmaWarpSpecializedAdapterINS1H_15DefaultEpilogueISK_SL_SL_NS1G_6thread17LinearCombinationISK_Li1EffLNS1L_9ScaleType4KindE0ELNS_15FloatRoundStyleE2ESK_EENS1_15EpilogueDefaultEEEEEvvEEEEvNT_6ParamsE,@function
        .size           _ZN7cutlass13device_kernelINS_4gemm6kernel13GemmUniversalIN4cute5tupleIJiiiiEEENS1_10collective13CollectiveMmaINS1_34MainloopSm90TmaGmmaWarpSpecializedILi11ENS5_IJNS4_1CILi2EEENSA_ILi1EEESC_EEENS1_35KernelTmaWarpSpecializedCooperativeEEENS5_IJNSA_ILi512EEENSA_ILi96EEENSA_ILi16EEEEEENS_10bfloat16_tENS5_IJlSC_lEEESK_SL_NS4_8TiledMMAINS4_8MMA_AtomIJNS4_4SM904GMMA27MMA_64x96x16_F32BF16BF16_SSILNSP_5MajorE0ELSR_0ELNSP_7ScaleInE1ELSS_1EEEEEENS4_6LayoutISD_NS5_IJSC_NSA_ILi0EEESW_EEEEENS5_IJNS4_10UnderscoreESZ_SZ_EEEEENS4_13SM90_TMA_LOADENS4_14ComposedLayoutINS4_7SwizzleILi1ELi4ELi3EEENS4_18smem_ptr_flag_bitsILi16EEENSV_INS5_IJNSA_ILi8EEESI_EEENS5_IJSI_SC_EEEEEEEvNS4_8identityENS4_23SM90_TMA_LOAD_MULTICASTES1C_vS1D_EENS_8epilogue10collective6detail29Sm90TmaWarpSpecializedAdapterINS1H_15DefaultEpilogueISK_SL_SL_NS1G_6thread17LinearCombinationISK_Li1EffLNS1L_9ScaleType4KindE0ELNS_15FloatRoundStyleE2ESK_EENS1_15EpilogueDefaultEEEEEvvEEEEvNT_6ParamsE,(.L_x_462 - _ZN7cutlass13device_kernelINS_4gemm6kernel13GemmUniversalIN4cute5tupleIJiiiiEEENS1_10collective13CollectiveMmaINS1_34MainloopSm90TmaGmmaWarpSpecializedILi11ENS5_IJNS4_1CILi2EEENSA_ILi1EEESC_EEENS1_35KernelTmaWarpSpecializedCooperativeEEENS5_IJNSA_ILi512EEENSA_ILi96EEENSA_ILi16EEEEEENS_10bfloat16_tENS5_IJlSC_lEEESK_SL_NS4_8TiledMMAINS4_8MMA_AtomIJNS4_4SM904GMMA27MMA_64x96x16_F32BF16BF16_SSILNSP_5MajorE0ELSR_0ELNSP_7ScaleInE1ELSS_1EEEEEENS4_6LayoutISD_NS5_IJSC_NSA_ILi0EEESW_EEEEENS5_IJNS4_10UnderscoreESZ_SZ_EEEEENS4_13SM90_TMA_LOADENS4_14ComposedLayoutINS4_7SwizzleILi1ELi4ELi3EEENS4_18smem_ptr_flag_bitsILi16EEENSV_INS5_IJNSA_ILi8EEESI_EEENS5_IJSI_SC_EEEEEEEvNS4_8identityENS4_23SM90_TMA_LOAD_MULTICASTES1C_vS1D_EENS_8epilogue10collective6detail29Sm90TmaWarpSpecializedAdapterINS1H_15DefaultEpilogueISK_SL_SL_NS1G_6thread17LinearCombinationISK_Li1EffLNS1L_9ScaleType4KindE0ELNS_15FloatRoundStyleE2ESK_EENS1_15EpilogueDefaultEEEEEvvEEEEvNT_6ParamsE)
        .other          _ZN7cutlass13device_kernelINS_4gemm6kernel13GemmUniversalIN4cute5tupleIJiiiiEEENS1_10collective13CollectiveMmaINS1_34MainloopSm90TmaGmmaWarpSpecializedILi11ENS5_IJNS4_1CILi2EEENSA_ILi1EEESC_EEENS1_35KernelTmaWarpSpecializedCooperativeEEENS5_IJNSA_ILi512EEENSA_ILi96EEENSA_ILi16EEEEEENS_10bfloat16_tENS5_IJlSC_lEEESK_SL_NS4_8TiledMMAINS4_8MMA_AtomIJNS4_4SM904GMMA27MMA_64x96x16_F32BF16BF16_SSILNSP_5MajorE0ELSR_0ELNSP_7ScaleInE1ELSS_1EEEEEENS4_6LayoutISD_NS5_IJSC_NSA_ILi0EEESW_EEEEENS5_IJNS4_10UnderscoreESZ_SZ_EEEEENS4_13SM90_TMA_LOADENS4_14ComposedLayoutINS4_7SwizzleILi1ELi4ELi3EEENS4_18smem_ptr_flag_bitsILi16EEENSV_INS5_IJNSA_ILi8EEESI_EEENS5_IJSI_SC_EEEEEEEvNS4_8identityENS4_23SM90_TMA_LOAD_MULTICASTES1C_vS1D_EENS_8epilogue10collective6detail29Sm90TmaWarpSpecializedAdapterINS1H_15DefaultEpilogueISK_SL_SL_NS1G_6thread17LinearCombinationISK_Li1EffLNS1L_9ScaleType4KindE0ELNS_15FloatRoundStyleE2ESK_EENS1_15EpilogueDefaultEEEEEvvEEEEvNT_6ParamsE,@"STO_CUDA_ENTRY STV_DEFAULT"
_ZN7cutlass13device_kernelINS_4gemm6kernel13GemmUniversalIN4cute5tupleIJiiiiEEENS1_10collective13CollectiveMmaINS1_34MainloopSm90TmaGmmaWarpSpecializedILi11ENS5_IJNS4_1CILi2EEENSA_ILi1EEESC_EEENS1_35KernelTmaWarpSpecializedCooperativeEEENS5_IJNSA_ILi512EEENSA_ILi96EEENSA_ILi16EEEEEENS_10bfloat16_tENS5_IJlSC_lEEESK_SL_NS4_8TiledMMAINS4_8MMA_AtomIJNS4_4SM904GMMA27MMA_64x96x16_F32BF16BF16_SSILNSP_5MajorE0ELSR_0ELNSP_7ScaleInE1ELSS_1EEEEEENS4_6LayoutISD_NS5_IJSC_NSA_ILi0EEESW_EEEEENS5_IJNS4_10UnderscoreESZ_SZ_EEEEENS4_13SM90_TMA_LOADENS4_14ComposedLayoutINS4_7SwizzleILi1ELi4ELi3EEENS4_18smem_ptr_flag_bitsILi16EEENSV_INS5_IJNSA_ILi8EEESI_EEENS5_IJSI_SC_EEEEEEEvNS4_8identityENS4_23SM90_TMA_LOAD_MULTICASTES1C_vS1D_EENS_8epilogue10collective6detail29Sm90TmaWarpSpecializedAdapterINS1H_15DefaultEpilogueISK_SL_SL_NS1G_6thread17LinearCombinationISK_Li1EffLNS1L_9ScaleType4KindE0ELNS_15FloatRoundStyleE2ESK_EENS1_15EpilogueDefaultEEEEEvvEEEEvNT_6ParamsE:
[----:B------:R-:W0:Y:S01]  /*0000*/  LDC R1, c[0x0][0x28] ;  /* 0x00000a00ff017b82 */ /* 0x000e220000000800 */
[----:B------:R-:W1:Y:S01]  /*0010*/  S2R R2, SR_TID.X ;  /* 0x0000000000027919 */ /* 0x000e620000002100 */
[----:B------:R-:W-:Y:S01]  /*0020*/  ELECT P0, URZ, PT ;  /* 0x00000000003f782f */ /* 0x000fe20003800000 */
[----:B------:R-:W-:Y:S01]  /*0030*/  BSSY B0, `(.L_x_0) ;  /* 0x0000015000007945 */ /* 0x000fe20003800000 */
[--C-:B-1----:R-:W-:Y:S02]  /*0040*/  SHF.R.U32.HI R0, RZ, 0x5, R2.reuse ;  /* 0x00000005ff007819 */ /* 0x102fe40000011602 */
[----:B------:R-:W-:-:S03]  /*0050*/  SHF.R.U32.HI R3, RZ, 0x7, R2 ;  /* 0x00000007ff037819 */ /* 0x000fc60000011602 */
[----:B------:R-:W1:Y:S04]  /*0060*/  SHFL.IDX PT, R4, R0, RZ, 0x1f ;  /* 0x00001fff00047589 */ /* 0x000e6800000e0000 */
[----:B------:R-:W2:Y:S01]  /*0070*/  SHFL.IDX PT, R3, R3, RZ, 0x1f ;  /* 0x00001fff03037589 */ /* 0x000ea200000e0000 */
[----:B-1----:R-:W-:Y:S02]  /*0080*/  R2UR UR9, R4 ;  /* 0x00000000040972ca */ /* 0x002fe400000e0000 */
[----:B--2---:R-:W-:-:S11]  /*0090*/  R2UR UR5, R3 ;  /* 0x00000000030572ca */ /* 0x004fd600000e0000 */
[----:B------:R-:W-:Y:S02]  /*00a0*/  USHF.R.S32.HI UR4, URZ, 0x1f, UR9 ;  /* 0x0000001f3f047899 */ /* 0x000fe40008011409 */
[----:B------:R-:W-:Y:S02]  /*00b0*/  ISETP.NE.OR P0, PT, RZ, UR9, !P0 ;  /* 0x00000009ff007c0c */ /* 0x000fe4000c705670 */
[----:B------:R-:W-:-:S04]  /*00c0*/  ULEA.HI UR4, UR4, UR9, URZ, 0x2 ;  /* 0x0000000904047291 */ /* 0x000fc8000f8f103f */
[----:B------:R-:W-:-:S04]  /*00d0*/  ULOP3.LUT UR4, UR4, 0xfffffffc, URZ, 0xc0, !UPT ;  /* 0xfffffffc04047892 */ /* 0x000fc8000f8ec03f */
[----:B------:R-:W-:-:S03]  /*00e0*/  UIADD3 UR9, UR9, -UR4, URZ ;  /* 0x8000000409097290 */ /* 0x000fc6000fffe03f */
[----:B0-----:R-:W-:Y:S09]  /*00f0*/  @P0 BRA `(.L_x_1) ;  /* 0x0000000000200947 */ /* 0x001ff20003800000 */
[----:B------:R-:W-:Y:S02]  /*0100*/  ULDC.64 UR6, c[0x0][0x198] ;  /* 0x0000660000067ab9 */ /* 0x000fe40000000a00 */
[----:B------:R-:W-:Y:S02]  /*0110*/  UIADD3 UR10, UP0, UR6, 0xf0, URZ ;  /* 0x000000f0060a7890 */ /* 0x000fe4000ff1e03f */
[----:B------:R-:W-:Y:S02]  /*0120*/  UIADD3 UR6, UP1, UR6, 0x1f0, URZ ;  /* 0x000001f006067890 */ /* 0x000fe4000ff3e03f */
[----:B------:R-:W-:Y:S02]  /*0130*/  UIADD3.X UR11, URZ, UR7, URZ, UP0, !UPT ;  /* 0x000000073f0b7290 */ /* 0x000fe400087fe43f */
[----:B------:R-:W-:-:S07]  /*0140*/  UIADD3.X UR7, URZ, UR7, URZ, UP1, !UPT ;  /* 0x000000073f077290 */ /* 0x000fce0008ffe43f */
[----:B------:R0:W-:Y:S02]  /*0150*/  UTMACCTL.PF [UR10] ;  /* 0x000000000a0079b9 */ /* 0x0001e40008040000 */
[----:B------:R0:W-:Y:S02]  /*0160*/  UTMACCTL.PF [UR6] ;  /* 0x00000000060079b9 */ /* 0x0001e40008040000 */
[----:B0-----:R-:W-:Y:S01]  /*0170*/  NOP ;  /* 0x0000000000007918 */ /* 0x001fe20000000000 */
.L_x_1:
[----:B------:R-:W-:Y:S05]  /*0180*/  BSYNC B0 ;  /* 0x0000000000007941 */ /* 0x000fea0003800000 */
.L_x_0:
[----:B------:R-:W0:Y:S01]  /*0190*/  SHFL.IDX PT, R3, R0, RZ, 0x1f ;  /* 0x00001fff00037589 */ /* 0x000e2200000e0000 */
[----:B------:R-:W-:Y:S01]  /*01a0*/  UISETP.NE.AND UP0, UPT, UR9, 0x3, UPT ;  /* 0x000000030900788c */ /* 0x000fe2000bf05270 */
[----:B------:R-:W-:Y:S01]  /*01b0*/  ISETP.NE.AND P1, PT, RZ, UR5, PT ;  /* 0x00000005ff007c0c */ /* 0x000fe2000bf25270 */
[----:B------:R-:W-:Y:S02]  /*01c0*/  UIADD3 UR16, UR5, -0x1, URZ ;  /* 0xffffffff05107890 */ /* 0x000fe4000fffe03f */
[----:B------:R-:W-:Y:S02]  /*01d0*/  UISETP.EQ.OR UP0, UPT, UR9, URZ, !UP0 ;  /* 0x0000003f0900728c */ /* 0x000fe4000c702670 */
[----:B------:R-:W-:Y:S02]  /*01e0*/  UISETP.GE.U32.AND UP1, UPT, UR16, 0x2, UPT ;  /* 0x000000021000788c */ /* 0x000fe4000bf26070 */
[----:B------:R-:W-:-:S04]  /*01f0*/  UISETP.EQ.AND UP0, UPT, UR5, URZ, UP0 ;  /* 0x0000003f0500728c */ /* 0x000fc80008702270 */
[----:B------:R-:W-:-:S04]  /*0200*/  USEL UR40, URZ, 0x1, !UP0 ;  /* 0x000000013f287887 */ /* 0x000fc8000c000000 */
[----:B------:R-:W-:Y:S01]  /*0210*/  USEL UR40, UR40, 0x2, UP1 ;  /* 0x0000000228287887 */ /* 0x000fe20008800000 */
[----:B0-----:R-:W-:-:S13]  /*0220*/  ISETP.NE.AND P0, PT, R3, RZ, PT ;  /* 0x000000ff0300720c */ /* 0x001fda0003f05270 */
[----:B------:R-:W-:Y:S05]  /*0230*/  @P0 BRA `(.L_x_2) ;  /* 0x00000000009c0947 */ /* 0x000fea0003800000 */
[----:B------:R-:W-:Y:S01]  /*0240*/  ELECT P0, URZ, PT ;  /* 0x00000000003f782f */ /* 0x000fe20003800000 */
[----:B------:R-:W-:-:S12]  /*0250*/  BSSY B0, `(.L_x_2) ;  /* 0x0000025000007945 */ /* 0x000fd80003800000 */
[----:B------:R-:W-:Y:S05]  /*0260*/  @!P0 BRA `(.L_x_3) ;  /* 0x00000000008c8947 */ /* 0x000fea0003800000 */
[----:B------:R-:W0:Y:S01]  /*0270*/  S2UR UR8, SR_CgaCtaId ;  /* 0x00000000000879c3 */ /* 0x000e220000008800 */
[----:B------:R-:W-:Y:S01]  /*0280*/  UMOV UR4, 0x400 ;  /* 0x0000040000047882 */ /* 0x000fe20000000000 */
[----:B------:R-:W-:Y:S01]  /*0290*/  UMOV UR5, 0x1 ;  /* 0x0000000100057882 */ /* 0x000fe20000000000 */
[----:B------:R-:W-:Y:S02]  /*02a0*/  UMOV UR6, 0x4 ;  /* 0x0000000400067882 */ /* 0x000fe40000000000 */
[----:B------:R-:W-:-:S04]  /*02b0*/  UIADD3 UR6, -UR6, 0x100000, URZ ;  /* 0x0010000006067890 */ /* 0x000fc8000fffe13f */
[----:B------:R-:W-:Y:S02]  /*02c0*/  USHF.L.U32 UR7, UR6, 0xb, URZ ;  /* 0x0000000b06077899 */ /* 0x000fe4000800063f */
[----:B------:R-:W-:Y:S02]  /*02d0*/  USHF.L.U32 UR6, UR6, 0x1, URZ ;  /* 0x0000000106067899 */ /* 0x000fe4000800063f */
[----:B0-----:R-:W-:Y:S02]  /*02e0*/  ULEA UR8, UR8, UR4, 0x18 ;  /* 0x0000000408087291 */ /* 0x001fe4000f8ec03f */
[----:B------:R-:W-:-:S04]  /*02f0*/  UIADD3 UR4, -UR5, 0x100000, URZ ;  /* 0x0010000005047890 */ /* 0x000fc8000fffe13f */
[----:B------:R-:W-:Y:S02]  /*0300*/  USHF.L.U32 UR5, UR4, 0xb, URZ ;  /* 0x0000000b04057899 */ /* 0x000fe4000800063f */
[----:B------:R-:W-:Y:S01]  /*0310*/  USHF.L.U32 UR4, UR4, 0x1, URZ ;  /* 0x0000000104047899 */ /* 0x000fe2000800063f */
[----:B------:R-:W0:Y:S11]  /*0320*/  FENCE.VIEW.ASYNC.S ;  /* 0x00000000000073c6 */ /* 0x000e360000000000 */
[----:B0-----:R0:W1:Y:S01]  /*0330*/  SYNCS.EXCH.64 URZ, [UR8], UR4 ;  /* 0x00000004083f75b2 */ /* 0x0010620008000100 */
[----:B------:R0:W2:Y:S01]  /*0340*/  SYNCS.EXCH.64 URZ, [UR8+0x58], UR6 ;  /* 0x00005806083f75b2 */ /* 0x0000a20008000100 */
[----:B------:R0:W3:Y:S01]  /*0350*/  SYNCS.EXCH.64 URZ, [UR8+0x8], UR4 ;  /* 0x00000804083f75b2 */ /* 0x0000e20008000100 */
[----:B------:R0:W4:Y:S01]  /*0360*/  SYNCS.EXCH.64 URZ, [UR8+0x60], UR6 ;  /* 0x00006006083f75b2 */ /* 0x0001220008000100 */
[----:B------:R0:W0:Y:S01]  /*0370*/  SYNCS.EXCH.64 URZ, [UR8+0x10], UR4 ;  /* 0x00001004083f75b2 */ /* 0x0000220008000100 */
        /* <DEDUP_REMOVED lines=17> */
[----:B------:R-:W-:Y:S01]  /*0490*/  NOP ;  /* 0x0000000000007918 */ /* 0x000fe20000000000 */
.L_x_3:
[----:B0-----:R-:W-:Y:S05]  /*04a0*/  BSYNC B0 ;  /* 0x0000000000007941 */ /* 0x001fea0003800000 */
.L_x_2:
[----:B------:R-:W0:Y:S01]  /*04b0*/  S2UR UR13, SR_CTAID.X ;  /* 0x00000000000d79c3 */ /* 0x000e220000002500 */
[----:B------:R-:W-:Y:S01]  /*04c0*/  SHF.R.S32.HI R5, RZ, 0x1f, R2 ;  /* 0x0000001fff057819 */ /* 0x000fe20000011402 */
[----:B------:R-:W5:Y:S01]  /*04d0*/  SHFL.IDX PT, R6, R0, RZ, 0x1f ;  /* 0x00001fff00067589 */ /* 0x000f6200000e0000 */
[----:B------:R-:W-:Y:S01]  /*04e0*/  ULDC UR4, c[0x0][0x150] ;  /* 0x0000540000047ab9 */ /* 0x000fe20000000800 */
[----:B------:R-:W-:Y:S02]  /*04f0*/  ELECT P0, URZ, PT ;  /* 0x00000000003f782f */ /* 0x000fe40003800000 */
[----:B------:R-:W-:Y:S01]  /*0500*/  LEA.HI R5, R5, R2, RZ, 0x7 ;  /* 0x0000000205057211 */ /* 0x000fe200078f38ff */
[----:B------:R-:W-:Y:S01]  /*0510*/  ULDC UR5, c[0x0][0x154] ;  /* 0x0000550000057ab9 */ /* 0x000fe20000000800 */
[----:B------:R-:W-:Y:S01]  /*0520*/  ULDC UR8, c[0x0][0x144] ;  /* 0x0000510000087ab9 */ /* 0x000fe20000000800 */
[----:B------:R-:W1:Y:S01]  /*0530*/  S2UR UR10, SR_CTAID.Y ;  /* 0x00000000000a79c3 */ /* 0x000e620000002600 */
[----:B------:R-:W-:Y:S01]  /*0540*/  LOP3.LUT R5, R5, 0xffffff80, RZ, 0xc0, !PT ;  /* 0xffffff8005057812 */ /* 0x000fe200078ec0ff */
[----:B------:R-:W-:Y:S01]  /*0550*/  NOP ;  /* 0x0000000000007918 */ /* 0x000fe20000000000 */
[----:B------:R-:W-:Y:S01]  /*0560*/  NOP ;  /* 0x0000000000007918 */ /* 0x000fe20000000000 */
[----:B------:R-:W-:Y:S01]  /*0570*/  ULDC UR11, c[0x0][0x148] ;  /* 0x00005200000b7ab9 */ /* 0x000fe20000000800 */
[----:B------:R-:W-:-:S02]  /*0580*/  IMAD.MOV.U32 R18, RZ, RZ, 0x1 ;  /* 0x00000001ff127424 */ /* 0x000fc400078e00ff */
[----:B------:R-:W-:-:S05]  /*0590*/  IMAD.IADD R5, R2, 0x1, -R5 ;  /* 0x0000000102057824 */ /* 0x000fca00078e0a05 */
[----:B------:R-:W-:Y:S02]  /*05a0*/  SHF.R.S32.HI R4, RZ, 0x1f, R5 ;  /* 0x0000001fff047819 */ /* 0x000fe40000011405 */
[----:B0-----:R-:W-:Y:S02]  /*05b0*/  I2FP.F32.U32 R7, UR13 ;  /* 0x0000000d00077c45 */ /* 0x001fe40008201000 */
[----:B------:R-:W-:Y:S02]  /*05c0*/  LEA.HI R4, R4, R5, RZ, 0x3 ;  /* 0x0000000504047211 */ /* 0x000fe400078f18ff */
[----:B-----5:R-:W-:Y:S01]  /*05d0*/  ISETP.NE.OR P0, PT, R6, RZ, !P0 ;  /* 0x000000ff0600720c */ /* 0x020fe20004705670 */
[----:B------:R-:W-:Y:S01]  /*05e0*/  FMUL R8, R7, UR4 ;  /* 0x0000000407087c20 */ /* 0x000fe20008400000 */
[--C-:B------:R-:W-:Y:S02]  /*05f0*/  SHF.R.S32.HI R0, RZ, 0x3, R4.reuse ;  /* 0x00000003ff007819 */ /* 0x100fe40000011404 */
[----:B------:R-:W-:-:S02]  /*0600*/  SHF.R.S32.HI R7, RZ, 0x1f, R4 ;  /* 0x0000001fff077819 */ /* 0x000fc40000011404 */
[----:B------:R-:W-:Y:S01]  /*0610*/  SHF.R.S32.HI R4, RZ, 0x1f, R3 ;  /* 0x0000001fff047819 */ /* 0x000fe20000011403 */
[----:B------:R-:W0:Y:S01]  /*0620*/  F2I.U32.TRUNC.NTZ R8, R8 ;  /* 0x0000000800087305 */ /* 0x000e22000020f000 */
[----:B------:R-:W-:Y:S02]  /*0630*/  LEA.HI R7, R7, R0, RZ, 0x2 ;  /* 0x0000000007077211 */ /* 0x000fe400078f10ff */
[----:B------:R-:W-:Y:S02]  /*0640*/  LEA.HI R4, R4, R3, RZ, 0x2 ;  /* 0x0000000304047211 */ /* 0x000fe400078f10ff */
[----:B------:R-:W-:Y:S01]  /*0650*/  LOP3.LUT R7, R7, 0xfffffffc, RZ, 0xc0, !PT ;  /* 0xfffffffc07077812 */ /* 0x000fe200078ec0ff */
[----:B------:R-:W-:Y:S01]  /*0660*/  VOTEU.ALL UP0, P0 ;  /* 0x00000000003f7886 */ /* 0x000fe20000000000 */
[----:B------:R-:W-:Y:S01]  /*0670*/  LOP3.LUT R4, R4, 0x3ffffffc, RZ, 0xc0, !PT ;  /* 0x3ffffffc04047812 */ /* 0x000fe200078ec0ff */
[----:B------:R-:W-:Y:S02]  /*0680*/  VOTEU.ALL UP1, P0 ;  /* 0x00000000003f7886 */ /* 0x000fe40000020000 */
[----:B------:R-:W-:Y:S01]  /*0690*/  IMAD.IADD R7, R0, 0x1, -R7 ;  /* 0x0000000100077824 */ /* 0x000fe200078e0a07 */
[----:B-1----:R-:W-:Y:S01]  /*06a0*/  I2FP.F32.U32 R0, UR10 ;  /* 0x0000000a00007c45 */ /* 0x002fe20008201000 */
[----:B------:R-:W-:Y:S01]  /*06b0*/  IMAD.IADD R4, R3, 0x1, -R4 ;  /* 0x0000000103047824 */ /* 0x000fe200078e0a04 */
[----:B------:R-:W1:Y:S01]  /*06c0*/  @!UP0 S2UR UR7, SR_CgaCtaId ;  /* 0x00000000000789c3 */ /* 0x000e620000008800 */
[----:B------:R-:W-:Y:S01]  /*06d0*/  @!UP0 UMOV UR6, 0x400 ;  /* 0x0000040000068882 */ /* 0x000fe20000000000 */
[----:B0-----:R-:W-:Y:S01]  /*06e0*/  R2UR UR4, R8 ;  /* 0x00000000080472ca */ /* 0x001fe200000e0000 */
[----:B------:R-:W-:-:S02]  /*06f0*/  IMAD R4, R4, 0x4, R7 ;  /* 0x0000000404047824 */ /* 0x000fc400078e0207 */
[----:B------:R-:W-:Y:S02]  /*0700*/  FMUL R6, R0, UR5 ;  /* 0x0000000500067c20 */ /* 0x000fe40008400000 */
[C---:B------:R-:W-:Y:S01]  /*0710*/  IMAD.SHL.U32 R19, R4.reuse, 0x4, RZ ;  /* 0x0000000404137824 */ /* 0x040fe200078e00ff */
[----:B------:R-:W-:-:S03]  /*0720*/  LEA.HI R0, R4, R4, RZ, 0x1 ;  /* 0x0000000404007211 */ /* 0x000fc600078f08ff */
[----:B------:R-:W0:Y:S01]  /*0730*/  F2I.U32.TRUNC.NTZ R6, R6 ;  /* 0x0000000600067305 */ /* 0x000e22000020f000 */
[----:B------:R-:W-:Y:S02]  /*0740*/  LOP3.LUT R3, R0, 0xfffffffe, RZ, 0xc0, !PT ;  /* 0xfffffffe00037812 */ /* 0x000fe400078ec0ff */
[C---:B------:R-:W-:Y:S01]  /*0750*/  LOP3.LUT R19, R4.reuse, 0xc, R19, 0x78, !PT ;  /* 0x0000000c04137812 */ /* 0x040fe200078e7813 */
[----:B------:R-:W-:Y:S02]  /*0760*/  UIADD3 UR4, -UR4, URZ, URZ ;  /* 0x0000003f04047290 */ /* 0x000fe4000fffe13f */
[----:B------:R-:W-:Y:S02]  /*0770*/  IMAD.IADD R3, R4, 0x1, -R3 ;  /* 0x0000000104037824 */ /* 0x000fe400078e0a03 */
[----:B------:R-:W-:-:S03]  /*0780*/  UIMAD UR8, UR8, UR4, UR13 ;  /* 0x00000004080872a4 */ /* 0x000fc6000f8e020d */
[----:B------:R-:W-:Y:S02]  /*0790*/  UMOV UR4, 0x20 ;  /* 0x0000002000047882 */ /* 0x000fe40000000000 */
[----:B------:R-:W-:-:S04]  /*07a0*/  @!UP0 UIADD3 UR4, -UR4, 0x100000, URZ ;  /* 0x0010000004048890 */ /* 0x000fc8000fffe13f */
[----:B------:R-:W-:Y:S02]  /*07b0*/  @!UP0 USHF.L.U32 UR5, UR4, 0xb, URZ ;  /* 0x0000000b04058899 */ /* 0x000fe4000800063f */
[----:B------:R-:W-:Y:S01]  /*07c0*/  @!UP0 USHF.L.U32 UR4, UR4, 0x1, URZ ;  /* 0x0000000104048899 */ /* 0x000fe2000800063f */
[----:B------:R-:W-:Y:S01]  /*07d0*/  ISETP.NE.AND P3, PT, R3, UR8, PT ;  /* 0x0000000803007c0c */ /* 0x000fe2000bf65270 */
[----:B-1----:R-:W-:Y:S01]  /*07e0*/  @!UP0 ULEA UR6, UR7, UR6, 0x18 ;  /* 0x0000000607068291 */ /* 0x002fe2000f8ec03f */
[----:B------:R-:W1:Y:S01]  /*07f0*/  LDC R3, c[0x0][0x140] ;  /* 0x00005000ff037b82 */ /* 0x000e620000000800 */
[----:B0-----:R-:W-:Y:S01]  /*0800*/  R2UR UR12, R6 ;  /* 0x00000000060c72ca */ /* 0x001fe200000e0000 */
[----:B------:R-:W-:Y:S01]  /*0810*/  VOTEU.ALL UP0, P0 ;  /* 0x00000000003f7886 */ /* 0x000fe20000000000 */
[----:B------:R-:W-:-:S04]  /*0820*/  LOP3.LUT P0, RZ, R5, 0x7, RZ, 0xc0, !PT ;  /* 0x0000000705ff7812 */ /* 0x000fc8000780c0ff */
[C---:B------:R-:W-:Y:S01]  /*0830*/  ISETP.LT.U32.AND P0, PT, R19.reuse, 0x2, !P0 ;  /* 0x000000021300780c */ /* 0x040fe20004701070 */
[----:B------:R-:W0:Y:S03]  /*0840*/  FENCE.VIEW.ASYNC.S ;  /* 0x00000000000073c6 */ /* 0x000e260000000000 */
[----:B0-----:R-:W0:Y:S01]  /*0850*/  @!UP0 SYNCS.EXCH.64 URZ, [UR6+0xc0], UR4 ;  /* 0x0000c004063f85b2 */ /* 0x001e220008000100 */
[----:B------:R-:W-:Y:S02]  /*0860*/  @P3 LEA.HI R0, R19, R19, RZ, 0x1 ;  /* 0x0000001313003211 */ /* 0x000fe400078f08ff */
[----:B------:R-:W-:Y:S02]  /*0870*/  UIADD3 UR12, -UR12, URZ, URZ ;  /* 0x0000003f0c0c7290 */ /* 0x000fe4000fffe13f */
[----:B------:R-:W-:Y:S02]  /*0880*/  @P3 SHF.R.S32.HI R0, RZ, 0x1, R0 ;  /* 0x00000001ff003819 */ /* 0x000fe40000011400 */
[----:B-1----:R-:W-:-:S02]  /*0890*/  ISETP.EQ.U32.AND P2, PT, R3, 0x1, PT ;  /* 0x000000010300780c */ /* 0x002fc40003f42070 */
[----:B------:R-:W-:Y:S01]  /*08a0*/  SEL R3, RZ, 0x1, !P0 ;  /* 0x00000001ff037807 */ /* 0x000fe20004000000 */
[----:B------:R1:W0:Y:S01]  /*08b0*/  @!UP1 SYNCS.EXCH.64 URZ, [UR6+0xc8], UR4 ;  /* 0x0000c804063f95b2 */ /* 0x0002220008000100 */
[----:B------:R-:W-:Y:S01]  /*08c0*/  NOP ;  /* 0x0000000000007918 */ /* 0x000fe20000000000 */
[----:B-1----:R-:W-:-:S06]  /*08d0*/  UIMAD UR4, UR11, UR12, UR10 ;  /* 0x0000000c0b0472a4 */ /* 0x002fcc000f8e020a */
[----:B------:R-:W-:-:S04]  /*08e0*/  @P3 ISETP.NE.AND P4, PT, R0, UR4, PT ;  /* 0x0000000400003c0c */ /* 0x000fc8000bf85270 */
[----:B------:R-:W-:-:S04]  /*08f0*/  @P3 SEL R18, RZ, 0x1, P4 ;  /* 0x00000001ff123807 */ /* 0x000fc80002000000 */
[----:B------:R-:W-:Y:S01]  /*0900*/  LOP3.LUT R18, R18, R3, RZ, 0xc0, !PT ;  /* 0x0000000312127212 */ /* 0x000fe200078ec0ff */
[----:B------:R-:W-:Y:S06]  /*0910*/  @!P2 BRA `(.L_x_4) ;  /* 0x000000000008a947 */ /* 0x000fec0003800000 */
[----:B0-234-:R-:W-:Y:S01]  /*0920*/  UCGABAR_ARV ;  /* 0x00000000000079c7 */ /* 0x01dfe20008000000 */
[----:B------:R-:W-:Y:S05]  /*0930*/  BRA `(.L_x_5) ;  /* 0x0000000000047947 */ /* 0x000fea0003800000 */
.L_x_4:
[----:B0-234-:R-:W-:Y:S01]  /*0940*/  NOP ;  /* 0x0000000000007918 */ /* 0x01dfe20000000000 */
.L_x_5:
[----:B------:R-:W-:Y:S01]  /*0950*/  ULDC UR4, c[0x0][0x65c] ;  /* 0x0001970000047ab9 */ /* 0x000fe20000000800 */
[----:B------:R-:W-:Y:S01]  /*0960*/  UMOV UR5, URZ ;  /* 0x0000003f00057c82 */ /* 0x000fe20008000000 */
[----:B------:R-:W-:-:S03]  /*0970*/  UISETP.NE.AND UP0, UPT, UR4, 0x1, UPT ;  /* 0x000000010400788c */ /* 0x000fc6000bf05270 */
[----:B------:R-:W-:Y:S01]  /*0980*/  UMOV UR4, UR13 ;  /* 0x0000000d00047c82 */ /* 0x000fe20008000000 */
[----:B------:R-:W-:Y:S02]  /*0990*/  UP2UR UR46, UPR, URZ, 0x1 ;  /* 0x000000013f2e7883 */ /* 0x000fe40008000000 */
[----:B------:R-:W-:Y:S02]  /*09a0*/  PLOP3.LUT P3, PT, PT, PT, UP0, 0x80, 0x0 ;  /* 0x000000000000781c */ /* 0x000fe40003f6f008 */
[----:B------:R-:W-:Y:S02]  /*09b0*/  PLOP3.LUT P4, PT, PT, PT, UP0, 0x80, 0x0 ;  /* 0x000000000000781c */ /* 0x000fe40003f8f008 */
[----:B------:R-:W-:Y:S01]  /*09c0*/  PLOP3.LUT P5, PT, PT, PT, UP0, 0x80, 0x0 ;  /* 0x000000000000781c */ /* 0x000fe20003faf008 */
[----:B------:R-:W-:Y:S01]  /*09d0*/  @UP0 ULDC UR14, c[0x0][0x10] ;  /* 0x00000400000e0ab9 */ /* 0x000fe20000000800 */
[----:B------:R-:W-:Y:S01]  /*09e0*/  @UP0 UMOV UR6, UR10 ;  /* 0x0000000a00060c82 */ /* 0x000fe20008000000 */
[----:B------:R-:W-:Y:S01]  /*09f0*/  @UP0 UMOV UR7, URZ ;  /* 0x0000003f00070c82 */ /* 0x000fe20008000000 */
[----:B------:R-:W-:Y:S01]  /*0a00*/  PLOP3.LUT P0, PT, PT, PT, UP0, 0x80, 0x0 ;  /* 0x000000000000781c */ /* 0x000fe20003f0f008 */
[----:B------:R-:W-:-:S03]  /*0a10*/  @UP0 UIMAD.WIDE.U32 UR14, UR13, UR14, UR6 ;  /* 0x0000000e0d0e02a5 */ /* 0x000fc6000f8e0006 */
[----:B------:R-:W-:Y:S01]  /*0a20*/  @!UP0 ULDC UR7, c[0x0][0xc] ;  /* 0x0000030000078ab9 */ /* 0x000fe20000000800 */
[----:B------:R-:W-:Y:S01]  /*0a30*/  @UP0 UMOV UR6, URZ ;  /* 0x0000003f00060c82 */ /* 0x000fe20008000000 */
[----:B------:R-:W-:Y:S01]  /*0a40*/  @!UP0 UIMAD.WIDE.U32 UR4, UR10, UR7, UR4 ;  /* 0x000000070a0482a5 */ /* 0x000fe2000f8e0004 */
[----:B------:R-:W-:Y:S01]  /*0a50*/  IMAD.U32 R17, RZ, RZ, UR15 ;  /* 0x0000000fff117e24 */ /* 0x000fe2000f8e00ff */
[----:B------:R-:W-:Y:S01]  /*0a60*/  @UP0 UIADD3 UR6, UR15, UR6, URZ ;  /* 0x000000060f060290 */ /* 0x000fe2000fffe03f */
[----:B------:R-:W-:-:S03]  /*0a70*/  IMAD.U32 R16, RZ, RZ, UR14 ;  /* 0x0000000eff107e24 */ /* 0x000fc6000f8e00ff */
[----:B------:R-:W-:Y:S01]  /*0a80*/  IMAD.U32 R4, RZ, RZ, UR4 ;  /* 0x00000004ff047e24 */ /* 0x000fe2000f8e00ff */
[----:B------:R-:W-:Y:S01]  /*0a90*/  MOV R5, UR5 ;  /* 0x0000000500057c02 */ /* 0x000fe20008000f00 */
[----:B------:R-:W-:Y:S02]  /*0aa0*/  IMAD.U32 R7, RZ, RZ, UR5 ;  /* 0x00000005ff077e24 */ /* 0x000fe4000f8e00ff */
[----:B------:R-:W-:Y:S02]  /*0ab0*/  @P3 IMAD.U32 R17, RZ, RZ, UR6 ;  /* 0x00000006ff113e24 */ /* 0x000fe4000f8e00ff */
[----:B------:R-:W-:Y:S02]  /*0ac0*/  IMAD.U32 R6, RZ, RZ, UR4 ;  /* 0x00000004ff067e24 */ /* 0x000fe4000f8e00ff */
[----:B------:R-:W-:Y:S02]  /*0ad0*/  @!P4 IMAD.MOV.U32 R16, RZ, RZ, R4 ;  /* 0x000000ffff10c224 */ /* 0x000fe400078e0004 */
[----:B------:R-:W-:Y:S01]  /*0ae0*/  @!P5 IMAD.MOV.U32 R17, RZ, RZ, R7 ;  /* 0x000000ffff11d224 */ /* 0x000fe200078e0007 */
[----:B------:R-:W-:Y:S06]  /*0af0*/  @!P2 BRA `(.L_x_6) ;  /* 0x00000000000ca947 */ /* 0x000fec0003800000 */
[----:B------:R-:W-:Y:S01]  /*0b00*/  UCGABAR_WAIT ;  /* 0x0000000000007dc7 */ /* 0x000fe20008000000 */
[----:B------:R-:W-:Y:S01]  /*0b10*/  CCTL.IVALL ;  /* 0x00000000ff00798f */ /* 0x000fe20002000000 */
[----:B------:R-:W-:Y:S05]  /*0b20*/  BRA `(.L_x_7) ;  /* 0x0000000000047947 */ /* 0x000fea0003800000 */
.L_x_6:
[----:B------:R-:W-:Y:S06]  /*0b30*/  BAR.SYNC.DEFER_BLOCKING 0x0 ;  /* 0x0000000000007b1d */ /* 0x000fec0000010000 */
.L_x_7:
[----:B------:R-:W-:Y:S05]  /*0b40*/  @!P1 BRA `(.L_x_8) ;  /* 0x000000e800f89947 */ /* 0x000fea0003800000 */
[----:B------:R-:W-:-:S06]  /*0b50*/  UISETP.GT.U32.AND UP0, UPT, UR16, 0x1, UPT ;  /* 0x000000011000788c */ /* 0x000fcc000bf04070 */
[----:B------:R-:W-:-:S13]  /*0b60*/  PLOP3.LUT P0, PT, PT, PT, UP0, 0x80, 0x0 ;  /* 0x000000000000781c */ /* 0x000fda0003f0f008 */
[----:B------:R-:W-:Y:S05]  /*0b70*/  @P0 EXIT ;  /* 0x000000000000094d */ /* 0x000fea0003800000 */
[----:B------:R-:W-:Y:S01]  /*0b80*/  ULDC.64 UR4, c[0x0][0x650] ;  /* 0x0001940000047ab9 */ /* 0x000fe20000000a00 */
[----:B------:R-:W-:Y:S01]  /*0b90*/  UMOV UR41, 0xffffffff ;  /* 0xffffffff00297882 */ /* 0x000fe20000000000 */
[----:B------:R-:W-:Y:S01]  /*0ba0*/  ISETP.GE.U32.AND P0, PT, R16, UR4, PT ;  /* 0x0000000410007c0c */ /* 0x000fe2000bf06070 */
[----:B------:R-:W-:Y:S01]  /*0bb0*/  UMOV UR42, 0xffffffff ;  /* 0xffffffff002a7882 */ /* 0x000fe20000000000 */
[----:B------:R-:W-:Y:S01]  /*0bc0*/  UMOV UR43, 0xffffffff ;  /* 0xffffffff002b7882 */ /* 0x000fe20000000000 */
[----:B------:R-:W-:Y:S02]  /*0bd0*/  PRMT R0, RZ, 0x7610, R0 ;  /* 0x00007610ff007816 */ /* 0x000fe40000000000 */
[----:B------:R-:W-:-:S13]  /*0be0*/  ISETP.GE.U32.AND.EX P0, PT, R17, UR5, PT, P0 ;  /* 0x0000000511007c0c */ /* 0x000fda000bf06100 */
[----:B------:R-:W-:Y:S05]  /*0bf0*/  @P0 BRA `(.L_x_9) ;  /* 0x0000000400480947 */ /* 0x000fea0003800000 */
[----:B------:R-:W-:Y:S01]  /*0c00*/  ULDC.64 UR16, c[0x0][0x628] ;  /* 0x00018a0000107ab9 */ /* 0x000fe20000000a00 */
[C---:B------:R-:W-:Y:S01]  /*0c10*/  R2UR UR19, R16.reuse ;  /* 0x00000000101372ca */ /* 0x040fe200000e0000 */
[----:B------:R-:W-:Y:S01]  /*0c20*/  ULDC UR18, c[0x0][0x630] ;  /* 0x00018c0000127ab9 */ /* 0x000fe20000000800 */
[----:B------:R-:W-:Y:S02]  /*0c30*/  ISETP.NE.U32.AND P0, PT, RZ, UR16, PT ;  /* 0x00000010ff007c0c */ /* 0x000fe4000bf05070 */
[----:B------:R-:W-:Y:S02]  /*0c40*/  R2UR UR4, R16 ;  /* 0x00000000100472ca */ /* 0x000fe400000e0000 */
[----:B------:R-:W-:Y:S02]  /*0c50*/  ISETP.NE.AND.EX P0, PT, RZ, UR17, PT, P0 ;  /* 0x00000011ff007c0c */ /* 0x000fe4000bf05300 */
[----:B------:R-:W-:-:S11]  /*0c60*/  R2UR UR5, R17 ;  /* 0x00000000110572ca */ /* 0x000fd600000e0000 */
[----:B------:R-:W-:Y:S05]  /*0c70*/  @!P0 BRA `(.L_x_10) ;  /* 0x0000000000308947 */ /* 0x000fea0003800000 */
[----:B------:R-:W-:Y:S01]  /*0c80*/  R2UR UR4, R16 ;  /* 0x00000000100472ca */ /* 0x000fe200000e0000 */
[----:B------:R-:W-:Y:S01]  /*0c90*/  ULDC UR9, c[0x0][0x634] ;  /* 0x00018d0000097ab9 */ /* 0x000fe20000000800 */
[----:B------:R-:W-:-:S11]  /*0ca0*/  R2UR UR13, R17 ;  /* 0x00000000110d72ca */ /* 0x000fd600000e0000 */
[----:B------:R-:W-:-:S04]  /*0cb0*/  UIADD3 UR9, UP0, UR4, UR9, URZ ;  /* 0x0000000904097290 */ /* 0x000fc8000ff1e03f */
[----:B------:R-:W-:-:S04]  /*0cc0*/  UIADD3.X UR13, URZ, UR13, URZ, UP0, !UPT ;  /* 0x0000000d3f0d7290 */ /* 0x000fc800087fe43f */
[----:B------:R-:W-:-:S04]  /*0cd0*/  UIMAD.WIDE.U32 UR4, UR13, UR16, URZ ;  /* 0x000000100d0472a5 */ /* 0x000fc8000f8e003f */
[----:B------:R-:W-:Y:S02]  /*0ce0*/  UIMAD.WIDE.U32 UR6, UP0, UR9, UR17, UR4 ;  /* 0x00000011090672a5 */ /* 0x000fe4000f800004 */
[----:B------:R-:W-:Y:S02]  /*0cf0*/  UIMAD.WIDE.U32 UR4, UR9, UR16, URZ ;  /* 0x00000010090472a5 */ /* 0x000fe4000f8e003f */
[----:B------:R-:W-:Y:S02]  /*0d00*/  UIADD3.X UR15, URZ, URZ, URZ, UP0, !UPT ;  /* 0x0000003f3f0f7290 */ /* 0x000fe400087fe43f */
[----:B------:R-:W-:Y:S01]  /*0d10*/  UIADD3 URZ, UP0, UR5, UR6, URZ ;  /* 0x00000006053f7290 */ /* 0x000fe2000ff1e03f */
[----:B------:R-:W-:-:S03]  /*0d20*/  UMOV UR14, UR7 ;  /* 0x00000007000e7c82 */ /* 0x000fc60008000000 */
[----:B------:R-:W-:-:S12]  /*0d30*/  UIMAD.WIDE.U32.X UR4, UR13, UR17, UR14, UP0 ;  /* 0x000000110d0472a5 */ /* 0x000fd800080e040e */
.L_x_10:
[----:B------:R-:W-:Y:S01]  /*0d40*/  USHF.R.U64 UR43, UR4, UR18, UR5 ;  /* 0x00000012042b7299 */ /* 0x000fe20008001205 */
[----:B------:R-:W-:Y:S01]  /*0d50*/  R2UR UR7, R17 ;  /* 0x00000000110772ca */ /* 0x000fe200000e0000 */
[----:B------:R-:W-:Y:S02]  /*0d60*/  USHF.R.U32.HI UR4, URZ, UR18, UR5 ;  /* 0x000000123f047299 */ /* 0x000fe40008011605 */
[----:B------:R-:W-:Y:S01]  /*0d70*/  UIADD3 UR5, UP0, URZ, -UR43, URZ ;  /* 0x8000002b3f057290 */ /* 0x000fe2000ff1e03f */
[----:B------:R-:W-:Y:S01]  /*0d80*/  ULDC.64 UR14, c[0x0][0x620] ;  /* 0x00018800000e7ab9 */ /* 0x000fe20000000a00 */
[----:B------:R-:W-:Y:S02]  /*0d90*/  UMOV UR6, UR19 ;  /* 0x0000001300067c82 */ /* 0x000fe40008000000 */
[----:B------:R-:W-:Y:S01]  /*0da0*/  UIADD3.X UR4, URZ, ~UR4, URZ, UP0, !UPT ;  /* 0x800000043f047290 */ /* 0x000fe200087fe43f */
[----:B------:R-:W-:Y:S01]  /*0db0*/  ULDC UR9, c[0x0][0x618] ;  /* 0x0001860000097ab9 */ /* 0x000fe20000000800 */
[----:B------:R-:W-:-:S02]  /*0dc0*/  UIMAD UR12, UR11, UR12, UR10 ;  /* 0x0000000c0b0c72a4 */ /* 0x000fc4000f8e020a */
[----:B------:R-:W-:Y:S02]  /*0dd0*/  UIMAD UR4, UR4, UR14, URZ ;  /* 0x0000000e040472a4 */ /* 0x000fe4000f8e023f */
[----:B------:R-:W-:Y:S02]  /*0de0*/  UIMAD.WIDE.U32 UR6, UR5, UR14, UR6 ;  /* 0x0000000e050672a5 */ /* 0x000fe4000f8e0006 */
[----:B------:R-:W-:Y:S01]  /*0df0*/  UIMAD UR4, UR5, UR15, UR4 ;  /* 0x0000000f050472a4 */ /* 0x000fe2000f8e0204 */
[----:B------:R-:W-:Y:S01]  /*0e00*/  ULDC UR10, c[0x0][0x608] ;  /* 0x00018200000a7ab9 */ /* 0x000fe20000000800 */
[----:B------:R-:W-:Y:S02]  /*0e10*/  ULDC UR18, c[0x0][0x658] ;  /* 0x0001960000127ab9 */ /* 0x000fe40000000800 */
[----:B------:R-:W-:Y:S01]  /*0e20*/  UIADD3 UR7, UR7, UR4, URZ ;  /* 0x0000000407077290 */ /* 0x000fe2000fffe03f */
[----:B------:R-:W-:Y:S02]  /*0e30*/  UMOV UR11, 0xffffffff ;  /* 0xffffffff000b7882 */ /* 0x000fe40000000000 */
[----:B------:R-:W-:Y:S01]  /*0e40*/  ULDC.64 UR4, c[0x0][0x640] ;  /* 0x0001900000047ab9 */ /* 0x000fe20000000a00 */
[----:B------:R-:W-:Y:S01]  /*0e50*/  USHF.R.U64 UR16, UR6, UR9, UR7 ;  /* 0x0000000906107299 */ /* 0x000fe20008001207 */
[----:B------:R-:W-:Y:S01]  /*0e60*/  ISETP.NE.U32.AND P0, PT, RZ, UR4, PT ;  /* 0x00000004ff007c0c */ /* 0x000fe2000bf05070 */
[----:B------:R-:W-:-:S02]  /*0e70*/  USHF.R.U32.HI UR7, URZ, UR9, UR7 ;  /* 0x000000093f077299 */ /* 0x000fc40008011607 */
[----:B------:R-:W-:Y:S01]  /*0e80*/  USHF.L.U32 UR6, UR11, UR18, URZ ;  /* 0x000000120b067299 */ /* 0x000fe2000800063f */
[----:B------:R-:W-:Y:S01]  /*0e90*/  ISETP.NE.AND.EX P0, PT, RZ, UR5, PT, P0 ;  /* 0x00000005ff007c0c */ /* 0x000fe2000bf05300 */
[----:B------:R-:W-:Y:S02]  /*0ea0*/  USHF.R.U64 UR22, UR16, UR10, UR7 ;  /* 0x0000000a10167299 */ /* 0x000fe40008001207 */
[----:B------:R-:W-:Y:S02]  /*0eb0*/  USHF.R.U32.HI UR7, URZ, UR10, UR7 ;  /* 0x0000000a3f077299 */ /* 0x000fe40008011607 */
[----:B------:R-:W-:Y:S02]  /*0ec0*/  UISETP.NE.AND UP1, UPT, UR46, URZ, UPT ;  /* 0x0000003f2e00728c */ /* 0x000fe4000bf25270 */
[----:B------:R-:W-:Y:S01]  /*0ed0*/  USHF.R.U64 UR23, UR22, UR18, UR7 ;  /* 0x0000001216177299 */ /* 0x000fe20008001207 */
[----:B------:R-:W-:Y:S01]  /*0ee0*/  ULDC UR17, c[0x0][0x600] ;  /* 0x0001800000117ab9 */ /* 0x000fe20000000800 */
[----:B------:R-:W-:-:S02]  /*0ef0*/  ULOP3.LUT UR13, URZ, UR6, URZ, 0x33, !UPT ;  /* 0x000000063f0d7292 */ /* 0x000fc4000f8e333f */
[----:B------:R-:W-:Y:S02]  /*0f00*/  UIADD3 UR15, UR17, -0x1, URZ ;  /* 0xffffffff110f7890 */ /* 0x000fe4000fffe03f */
[----:B------:R-:W-:Y:S02]  /*0f10*/  USEL UR12, UR8, UR12, !UP1 ;  /* 0x0000000c080c7287 */ /* 0x000fe4000c800000 */
[----:B------:R-:W-:Y:S01]  /*0f20*/  USHF.R.U32.HI UR7, URZ, UR18, UR7 ;  /* 0x000000123f077299 */ /* 0x000fe20008011607 */
[----:B------:R-:W-:Y:S01]  /*0f30*/  ULDC UR19, c[0x0][0x648] ;  /* 0x0001920000137ab9 */ /* 0x000fe20000000800 */
[----:B------:R-:W-:Y:S01]  /*0f40*/  ULDC UR20, c[0x0][0x638] ;  /* 0x00018e0000147ab9 */ /* 0x000fe20000000800 */
[----:B------:R-:W-:Y:S01]  /*0f50*/  UMOV UR21, 0x1 ;  /* 0x0000000100157882 */ /* 0x000fe20000000000 */
[----:B------:R-:W-:Y:S01]  /*0f60*/  UMOV UR6, UR23 ;  /* 0x0000001700067c82 */ /* 0x000fe20008000000 */
[----:B------:R-:W-:Y:S07]  /*0f70*/  @!P0 BRA `(.L_x_11) ;  /* 0x0000000000308947 */ /* 0x000fee0003800000 */
[----:B------:R-:W-:Y:S02]  /*0f80*/  ULDC UR10, c[0x0][0x64c] ;  /* 0x00019300000a7ab9 */ /* 0x000fe40000000800 */
        /* <DEDUP_REMOVED lines=8> */
[----:B------:R-:W-:-:S07]  /*1010*/  UIMAD.WIDE.U32.X UR4, UR14, UR5, UR10, UP0 ;  /* 0x000000050e0472a5 */ /* 0x000fce00080e040a */
[----:B------:R-:W-:Y:S01]  /*1020*/  UMOV UR6, UR4 ;  /* 0x0000000400067c82 */ /* 0x000fe20008000000 */
[----:B------:R-:W-:-:S05]  /*1030*/  UMOV UR7, UR5 ;  /* 0x0000000500077c82 */ /* 0x000fca0008000000 */
.L_x_11:
[----:B------:R-:W-:Y:S01]  /*1040*/  USHF.R.U64 UR5, UR6, UR19, UR7 ;  /* 0x0000001306057299 */ /* 0x000fe20008001207 */
[----:B------:R-:W-:Y:S01]  /*1050*/  IMAD.MOV.U32 R0, RZ, RZ, 0x1 ;  /* 0x00000001ff007424 */ /* 0x000fe200078e00ff */
[----:B------:R-:W-:Y:S02]  /*1060*/  USHF.L.U32 UR4, UR21, UR18, URZ ;  /* 0x0000001215047299 */ /* 0x000fe4000800063f */
[----:B------:R-:W-:Y:S02]  /*1070*/  ULOP3.LUT UR13, UR22, UR13, URZ, 0xc0, !UPT ;  /* 0x0000000d160d7292 */ /* 0x000fe4000f8ec03f */
[----:B------:R-:W-:Y:S02]  /*1080*/  UIADD3 UR6, -UR5, URZ, URZ ;  /* 0x0000003f05067290 */ /* 0x000fe4000fffe13f */
[----:B------:R-:W-:Y:S02]  /*1090*/  UIMAD UR13, UR4, UR5, UR13 ;  /* 0x00000005040d72a4 */ /* 0x000fe4000f8e020d */
[----:B------:R-:W-:-:S02]  /*10a0*/  ULOP3.LUT UR15, UR16, UR15, URZ, 0xc0, !UPT ;  /* 0x0000000f100f7292 */ /* 0x000fc4000f8ec03f */
[----:B------:R-:W-:Y:S01]  /*10b0*/  UIMAD UR4, UR6, UR20, UR23 ;  /* 0x00000014060472a4 */ /* 0x000fe2000f8e0217 */
[----:B------:R-:W-:Y:S01]  /*10c0*/  ULDC UR5, c[0x0][0x610] ;  /* 0x0001840000057ab9 */ /* 0x000fe20000000800 */
[----:B------:R-:W-:Y:S02]  /*10d0*/  UISETP.NE.AND UP0, UPT, UR46, URZ, UPT ;  /* 0x0000003f2e00728c */ /* 0x000fe4000bf05270 */
[----:B------:R-:W-:Y:S02]  /*10e0*/  UIMAD UR12, UR13, UR5, UR12 ;  /* 0x000000050d0c72a4 */ /* 0x000fe4000f8e020c */
[----:B------:R-:W-:-:S04]  /*10f0*/  UIMAD UR4, UR4, UR17, UR15 ;  /* 0x00000011040472a4 */ /* 0x000fc8000f8e020f */
[----:B------:R-:W-:Y:S02]  /*1100*/  USEL UR42, UR4, UR12, !UP0 ;  /* 0x0000000c042a7287 */ /* 0x000fe4000c000000 */
[----:B------:R-:W-:-:S12]  /*1110*/  USEL UR41, UR12, UR4, !UP0 ;  /* 0x000000040c297287 */ /* 0x000fd8000c000000 */
.L_x_9:
[----:B------:R-:W-:-:S08]  /*1120*/  NOP ;  /* 0x0000000000007918 */ /* 0x000fd00000000000 */
[----:B------:R-:W0:Y:S02]  /*1130*/  USETMAXREG.TRY_ALLOC.CTAPOOL UP0, 0xe8 ;  /* 0x000000e8000079c8 */ /* 0x000e240008000600 */
[----:B0-----:R-:W-:-:S13]  /*1140*/  PLOP3.LUT P0, PT, PT, PT, UP0, 0x80, 0x0 ;  /* 0x000000000000781c */ /* 0x001fda0003f0f008 */
[----:B------:R-:W-:Y:S05]  /*1150*/  @!P0 BRA `(.L_x_9) ;  /* 0xfffffffc00f08947 */ /* 0x000fea000383ffff */
[----:B------:R-:W-:Y:S01]  /*1160*/  ULDC.64 UR4, c[0x0][0x598] ;  /* 0x0001660000047ab9 */ /* 0x000fe20000000a00 */
[----:B------:R-:W-:Y:S01]  /*1170*/  ULDC.64 UR36, c[0x0][0x208] ;  /* 0x0000820000247ab9 */ /* 0x000fe20000000a00 */
[----:B------:R-:W-:-:S04]  /*1180*/  ISETP.NE.U32.AND P0, PT, RZ, UR4, PT ;  /* 0x00000004ff007c0c */ /* 0x000fc8000bf05070 */
[----:B------:R-:W-:-:S13]  /*1190*/  ISETP.NE.AND.EX P0, PT, RZ, UR5, PT, P0 ;  /* 0x00000005ff007c0c */ /* 0x000fda000bf05300 */
[----:B------:R-:W-:Y:S05]  /*11a0*/  @!P0 BRA `(.L_x_12) ;  /* 0x00000000001c8947 */ /* 0x000fea0003800000 */
[----:B------:R-:W0:Y:S02]  /*11b0*/  LDC.64 R4, c[0x0][0x598] ;  /* 0x00016600ff047b82 */ /* 0x000e240000000a00 */
[----:B0-----:R-:W2:Y:S02]  /*11c0*/  LDG.E.64 R4, desc[UR36][R4.64] ;  /* 0x0000002404047981 */ /* 0x001ea4000c1e1b00 */
[----:B--2---:R-:W-:-:S04]  /*11d0*/  ISETP.NE.U32.AND P0, PT, R4, RZ, PT ;  /* 0x000000ff0400720c */ /* 0x004fc80003f05070 */
[----:B------:R-:W-:-:S13]  /*11e0*/  ISETP.NE.AND.EX P0, PT, R5, RZ, PT, P0 ;  /* 0x000000ff0500720c */ /* 0x000fda0003f05300 */
[----:B------:R-:W-:Y:S05]  /*11f0*/  @!P0 BRA `(.L_x_12) ;  /* 0x0000000000088947 */ /* 0x000fea0003800000 */
[----:B------:R0:W5:Y:S01]  /*1200*/  LD.E R22, desc[UR36][R4.64] ;  /* 0x0000002404167980 */ /* 0x000162000c101900 */
[----:B------:R-:W-:Y:S05]  /*1210*/  BRA `(.L_x_13) ;  /* 0x0000000000247947 */ /* 0x000fea0003800000 */
.L_x_12:
[----:B------:R-:W-:Y:S02]  /*1220*/  ULDC.64 UR4, c[0x0][0x588] ;  /* 0x0001620000047ab9 */ /* 0x000fe40000000a00 */
[----:B------:R-:W-:-:S04]  /*1230*/  ISETP.NE.U32.AND P0, PT, RZ, UR4, PT ;  /* 0x00000004ff007c0c */ /* 0x000fc8000bf05070 */
[----:B------:R-:W-:-:S13]  /*1240*/  ISETP.NE.AND.EX P0, PT, RZ, UR5, PT, P0 ;  /* 0x00000005ff007c0c */ /* 0x000fda000bf05300 */
[----:B------:R-:W-:Y:S05]  /*1250*/  @!P0 BRA `(.L_x_14) ;  /* 0x00000000000c8947 */ /* 0x000fea0003800000 */
[----:B------:R-:W0:Y:S02]  /*1260*/  LDC.64 R22, c[0x0][0x588] ;  /* 0x00016200ff167b82 */ /* 0x000e240000000a00 */
[----:B0-----:R1:W5:Y:S01]  /*1270*/  LDG.E R22, desc[UR36][R22.64] ;  /* 0x0000002416167981 */ /* 0x001362000c1e1900 */
[----:B------:R-:W-:Y:S05]  /*1280*/  BRA `(.L_x_13) ;  /* 0x0000000000087947 */ /* 0x000fea0003800000 */
.L_x_14:
[----:B------:R-:W-:Y:S02]  /*1290*/  ULDC UR4, c[0x0][0x580] ;  /* 0x0001600000047ab9 */ /* 0x000fe40000000800 */
[----:B------:R-:W-:-:S07]  /*12a0*/  IMAD.U32 R22, RZ, RZ, UR4 ;  /* 0x00000004ff167e24 */ /* 0x000fce000f8e00ff */
.L_x_13:
[----:B------:R-:W-:Y:S02]  /*12b0*/  ULDC.64 UR4, c[0x0][0x5a0] ;  /* 0x0001680000047ab9 */ /* 0x000fe40000000a00 */
[----:B------:R-:W-:-:S04]  /*12c0*/  ISETP.NE.U32.AND P0, PT, RZ, UR4, PT ;  /* 0x00000004ff007c0c */ /* 0x000fc8000bf05070 */
[----:B------:R-:W-:-:S13]  /*12d0*/  ISETP.NE.AND.EX P0, PT, RZ, UR5, PT, P0 ;  /* 0x00000005ff007c0c */ /* 0x000fda000bf05300 */
[----:B------:R-:W-:Y:S05]  /*12e0*/  @!P0 BRA `(.L_x_15) ;  /* 0x00000000001c8947 */ /* 0x000fea0003800000 */
[----:B0-----:R-:W0:Y:S02]  /*12f0*/  LDC.64 R4, c[0x0][0x5a0] ;  /* 0x00016800ff047b82 */ /* 0x001e240000000a00 */
[----:B0-----:R-:W2:Y:S02]  /*1300*/  LDG.E.64 R4, desc[UR36][R4.64] ;  /* 0x0000002404047981 */ /* 0x001ea4000c1e1b00 */
[----:B--2---:R-:W-:-:S04]  /*1310*/  ISETP.NE.U32.AND P0, PT, R4, RZ, PT ;  /* 0x000000ff0400720c */ /* 0x004fc80003f05070 */
[----:B------:R-:W-:-:S13]  /*1320*/  ISETP.NE.AND.EX P0, PT, R5, RZ, PT, P0 ;  /* 0x000000ff0500720c */ /* 0x000fda0003f05300 */
[----:B------:R-:W-:Y:S05]  /*1330*/  @!P0 BRA `(.L_x_15) ;  /* 0x0000000000088947 */ /* 0x000fea0003800000 */
[----:B-1----:R0:W5:Y:S01]  /*1340*/  LD.E R23, desc[UR36][R4.64] ;  /* 0x0000002404177980 */ /* 0x002162000c101900 */
[----:B------:R-:W-:Y:S05]  /*1350*/  BRA `(.L_x_16) ;  /* 0x0000000000247947 */ /* 0x000fea0003800000 */
.L_x_15:
[----:B------:R-:W-:Y:S02]  /*1360*/  ULDC.64 UR4, c[0x0][0x590] ;  /* 0x0001640000047ab9 */ /* 0x000fe40000000a00 */
[----:B------:R-:W-:-:S04]  /*1370*/  ISETP.NE.U32.AND P0, PT, RZ, UR4, PT ;  /* 0x00000004ff007c0c */ /* 0x000fc8000bf05070 */
[----:B------:R-:W-:-:S13]  /*1380*/  ISETP.NE.AND.EX P0, PT, RZ, UR5, PT, P0 ;  /* 0x00000005ff007c0c */ /* 0x000fda000bf05300 */
[----:B------:R-:W-:Y:S05]  /*1390*/  @!P0 BRA `(.L_x_17) ;  /* 0x00000000000c8947 */ /* 0x000fea0003800000 */
[----:B0-----:R-:W1:Y:S02]  /*13a0*/  LDC.64 R4, c[0x0][0x590] ;  /* 0x00016400ff047b82 */ /* 0x001e640000000a00 */
[----:B-1----:R1:W5:Y:S01]  /*13b0*/  LDG.E R23, desc[UR36][R4.64] ;  /* 0x0000002404177981 */ /* 0x002362000c1e1900 */
[----:B------:R-:W-:Y:S05]  /*13c0*/  BRA `(.L_x_16) ;  /* 0x0000000000087947 */ /* 0x000fea0003800000 */
.L_x_17:
[----:B------:R-:W-:Y:S02]  /*13d0*/  ULDC UR4, c[0x0][0x584] ;  /* 0x0001610000047ab9 */ /* 0x000fe40000000800 */
[----:B-1----:R-:W-:-:S07]  /*13e0*/  IMAD.U32 R23, RZ, RZ, UR4 ;  /* 0x00000004ff177e24 */ /* 0x002fce000f8e00ff */
.L_x_16:
[----:B------:R-:W-:-:S13]  /*13f0*/  LOP3.LUT P0, RZ, R0, 0xff, RZ, 0xc0, !PT ;  /* 0x000000ff00ff7812 */ /* 0x000fda000780c0ff */
[----:B------:R-:W-:Y:S05]  /*1400*/  @!P0 EXIT ;  /* 0x000000000000894d */ /* 0x000fea0003800000 */
[----:B------:R-:W-:Y:S01]  /*1410*/  ULDC UR4, c[0x0][0x28c] ;  /* 0x0000a30000047ab9 */ /* 0x000fe20000000800 */
[----:B------:R-:W-:Y:S01]  /*1420*/  UMOV UR38, URZ ;  /* 0x0000003f00267c82 */ /* 0x000fe20008000000 */
[----:B------:R-:W-:Y:S01]  /*1430*/  UIADD3 UR4, UR4, 0xf, URZ ;  /* 0x0000000f04047890 */ /* 0x000fe2000fffe03f */
[----:B------:R-:W-:-:S03]  /*1440*/  UMOV UR39, URZ ;  /* 0x0000003f00277c82 */ /* 0x000fc60008000000 */
[----:B------:R-:W-:-:S04]  /*1450*/  USHF.R.S32.HI UR5, URZ, 0x1f, UR4 ;  /* 0x0000001f3f057899 */ /* 0x000fc80008011404 */
[----:B------:R-:W-:-:S04]  /*1460*/  ULEA.HI UR5, UR5, UR4, URZ, 0x4 ;  /* 0x0000000405057291 */ /* 0x000fc8000f8f203f */
[----:B------:R-:W-:-:S12]  /*1470*/  USHF.R.S32.HI UR44, URZ, 0x4, UR5 ;  /* 0x000000043f2c7899 */ /* 0x000fd80008011405 */
.L_x_413:
[----:B------:R-:W-:Y:S01]  /*1480*/  LOP3.LUT R0, R2, 0x80, RZ, 0xc0, !PT ;  /* 0x0000008002007812 */ /* 0x000fe200078ec0ff */
[----:B--2---:R-:W2:Y:S01]  /*1490*/  S2UR UR6, SR_CgaCtaId ;  /* 0x00000000000679c3 */ /* 0x004ea20000008800 */
[----:B------:R-:W-:Y:S02]  /*14a0*/  UMOV UR45, 0x400 ;  /* 0x00000400002d7882 */ /* 0x000fe40000000000 */
[----:B------:R-:W-:-:S06]  /*14b0*/  SHF.R.U32.HI R0, RZ, 0x7, R0 ;  /* 0x00000007ff007819 */ /* 0x000fcc0000011600 */
[----:B---3--:R-:W3:Y:S01]  /*14c0*/  SHFL.IDX PT, R0, R0, RZ, 0x1f ;  /* 0x00001fff00007589 */ /* 0x008ee200000e0000 */
[----:B--2---:R-:W-:Y:S01]  /*14d0*/  ULEA UR45, UR6, UR45, 0x18 ;  /* 0x0000002d062d7291 */ /* 0x004fe2000f8ec03f */
[----:B---3--:R-:W-:-:S13]  /*14e0*/  R2UR UR4, R0 ;  /* 0x00000000000472ca */ /* 0x008fda00000e0000 */
[----:B------:R-:W-:-:S04]  /*14f0*/  ULEA.HI UR5, UR4, UR4, URZ, 0x1 ;  /* 0x0000000404057291 */ /* 0x000fc8000f8f083f */
[----:B------:R-:W-:-:S04]  /*1500*/  ULOP3.LUT UR5, UR5, 0x1ffffe, URZ, 0xc0, !UPT ;  /* 0x001ffffe05057892 */ /* 0x000fc8000f8ec03f */
[----:B------:R-:W-:-:S03]  /*1510*/  UIADD3 UR5, UR4, -UR5, URZ ;  /* 0x8000000504057290 */ /* 0x000fc6000fffe03f */
[----:B------:R-:W-:Y:S01]  /*1520*/  ULDC UR4, c[0x0][0x28c] ;  /* 0x0000a30000047ab9 */ /* 0x000fe20000000800 */
[----:B------:R-:W-:Y:S01]  /*1530*/  ULEA UR5, UR5, UR45, 0xb ;  /* 0x0000002d05057291 */ /* 0x000fe2000f8e583f */
[----:B------:R-:W-:-:S03]  /*1540*/  ISETP.LT.AND P0, PT, RZ, UR4, PT ;  /* 0x00000004ff007c0c */ /* 0x000fc6000bf01270 */
[----:B------:R-:W-:-:S04]  /*1550*/  UIADD3 UR5, UR5, 0x180, URZ ;  /* 0x0000018005057890 */ /* 0x000fc8000fffe03f */
[----:B------:R-:W-:-:S04]  /*1560*/  USHF.R.U32.HI UR5, URZ, 0x4, UR5 ;  /* 0x000000043f057899 */ /* 0x000fc80008011605 */
[----:B------:R-:W-:Y:S02]  /*1570*/  ULOP3.LUT UR47, UR5, 0x3fff, URZ, 0xc0, !UPT ;  /* 0x00003fff052f7892 */ /* 0x000fe4000f8ec03f */
[----:B-1--45:R-:W-:Y:S10]  /*1580*/  @P0 BRA `(.L_x_18) ;  /* 0x0000000000400947 */ /* 0x032ff40003800000 */
[----:B------:R-:W-:Y:S01]  /*1590*/  MOV R0, 0x0 ;  /* 0x0000000000007802 */ /* 0x000fe20000000f00 */
[----:B------:R-:W-:Y:S01]  /*15a0*/  ULDC.64 UR4, c[0x4][0x68] ;  /* 0x01001a0000047ab9 */ /* 0x000fe20000000a00 */
[----:B------:R-:W-:Y:S01]  /*15b0*/  ULDC.64 UR6, c[0x4][0x8] ;  /* 0x0100020000067ab9 */ /* 0x000fe20000000a00 */
[----:B01----:R-:W-:Y:S01]  /*15c0*/  IMAD.U32 R4, RZ, RZ, UR4 ;  /* 0x00000004ff047e24 */ /* 0x003fe2000f8e00ff */
[----:B------:R0:W1:Y:S01]  /*15d0*/  LDC.64 R14, c[0x4][R0] ;  /* 0x01000000000e7b82 */ /* 0x0000620000000a00 */
[----:B------:R-:W-:Y:S01]  /*15e0*/  IMAD.U32 R5, RZ, RZ, UR5 ;  /* 0x00000005ff057e24 */ /* 0x000fe2000f8e00ff */
[----:B------:R-:W-:Y:S01]  /*15f0*/  ULDC.64 UR4, c[0x4][0x70] ;  /* 0x01001c0000047ab9 */ /* 0x000fe20000000a00 */
[----:B------:R-:W-:Y:S01]  /*1600*/  MOV R10, UR6 ;  /* 0x00000006000a7c02 */ /* 0x000fe20008000f00 */
[----:B------:R-:W-:Y:S02]  /*1610*/  IMAD.U32 R6, RZ, RZ, UR4 ;  /* 0x00000004ff067e24 */ /* 0x000fe4000f8e00ff */
[----:B------:R-:W-:-:S02]  /*1620*/  IMAD.U32 R7, RZ, RZ, UR5 ;  /* 0x00000005ff077e24 */ /* 0x000fc4000f8e00ff */
[----:B------:R-:W-:Y:S02]  /*1630*/  IMAD.U32 R11, RZ, RZ, UR7 ;  /* 0x00000007ff0b7e24 */ /* 0x000fe4000f8e00ff */
[----:B------:R-:W-:Y:S02]  /*1640*/  IMAD.MOV.U32 R8, RZ, RZ, 0x1e1 ;  /* 0x000001e1ff087424 */ /* 0x000fe400078e00ff */
[----:B------:R-:W-:Y:S02]  /*1650*/  IMAD.MOV.U32 R12, RZ, RZ, 0x1 ;  /* 0x00000001ff0c7424 */ /* 0x000fe400078e00ff */
[----:B0-----:R-:W-:-:S07]  /*1660*/  IMAD.MOV.U32 R13, RZ, RZ, RZ ;  /* 0x000000ffff0d7224 */ /* 0x001fce00078e00ff */
[----:B------:R-:W-:-:S07]  /*1670*/  LEPC R20, `(.L_x_18) ;  /* 0x000000001014794e */ /* 0x000fce0000000000 */
[----:B-1---5:R-:W-:Y:S05]  /*1680*/  CALL.ABS.NOINC R14 ;  /* 0x000000000e007343 */ /* 0x022fea0003c00000 */
.L_x_18:
[----:B------:R-:W-:-:S06]  /*1690*/  ULOP3.LUT UR4, UR40, 0x1, URZ, 0xfc, !UPT ;  /* 0x0000000128047892 */ /* 0x000fcc000f8efc3f */
[----:B------:R-:W-:-:S05]  /*16a0*/  IMAD.U32 R0, RZ, RZ, UR4 ;  /* 0x00000004ff007e24 */ /* 0x000fca000f8e00ff */
[----:B------:R-:W-:-:S13]  /*16b0*/  ISETP.NE.AND P0, PT, R0, 0x3, PT ;  /* 0x000000030000780c */ /* 0x000fda0003f05270 */
[----:B------:R-:W-:Y:S05]  /*16c0*/  @!P0 BRA `(.L_x_19) ;  /* 0x0000000000048947 */ /* 0x000fea0003800000 */
[----:B------:R-:W-:Y:S01]  /*16d0*/  BPT.TRAP 0x1 ;  /* 0x000000040000795c */ /* 0x000fe20000300000 */
.L_x_19:
[----:B------:R-:W-:Y:S02]  /*16e0*/  IMAD.U32 R3, RZ, RZ, UR39 ;  /* 0x00000027ff037e24 */ /* 0x000fe4000f8e00ff */
[----:B------:R-:W-:-:S03]  /*16f0*/  IMAD.U32 R0, RZ, RZ, UR38 ;  /* 0x00000026ff007e24 */ /* 0x000fc6000f8e00ff */
[----:B------:R-:W-:Y:S02]  /*1700*/  LEA R3, R3, UR45, 0x3 ;  /* 0x0000002d03037c11 */ /* 0x000fe4000f8e18ff */
[----:B------:R-:W-:-:S04]  /*1710*/  SHF.L.U32 R0, R0, 0x1f, RZ ;  /* 0x0000001f00007819 */ /* 0x000fc800000006ff */
[----:B------:R2:W3:Y:S01]  /*1720*/  SYNCS.PHASECHK.TRANS64.TRYWAIT P1, [R3+URZ], R0 ;  /* 0x00000000030075a7 */ /* 0x0004e2000802017f */
[----:B------:R-:W-:Y:S05]  /*1730*/  @!P0 BRA `(.L_x_20) ;  /* 0x0000000000048947 */ /* 0x000fea0003800000 */
[----:B------:R-:W-:Y:S01]  /*1740*/  BPT.TRAP 0x1 ;  /* 0x000000040000795c */ /* 0x000fe20000300000 */
.L_x_20:
[----:B---3--:R-:W-:Y:S05]  /*1750*/  @P1 BRA `(.L_x_21) ;  /* 0x0000000000081947 */ /* 0x008fea0003800000 */
[----:B------:R-:W3:Y:S02]  /*1760*/  SYNCS.PHASECHK.TRANS64.TRYWAIT P1, [R3+URZ], R0 ;  /* 0x00000000030075a7 */ /* 0x000ee4000802017f */
[----:B---3--:R-:W-:Y:S05]  /*1770*/  @!P1 BRA `(.L_x_22) ;  /* 0x000000f800909947 */ /* 0x008fea0003800000 */
.L_x_21:
[----:B------:R-:W-:-:S04]  /*1780*/  UISETP.LT.AND UP0, UPT, UR44, 0x1, UPT ;  /* 0x000000012c00788c */ /* 0x000fc8000bf01270 */
[----:B------:R-:W-:-:S06]  /*1790*/  USEL UR4, UR44, 0x1, UP0 ;  /* 0x000000012c047887 */ /* 0x000fcc0008000000 */
[----:B--23--:R-:W-:Y:S01]  /*17a0*/  IMAD.U32 R0, RZ, RZ, UR4 ;  /* 0x00000004ff007e24 */ /* 0x00cfe2000f8e00ff */
[----:B------:R-:W-:Y:S05]  /*17b0*/  WARPSYNC.ALL ;  /* 0x0000000000007948 */ /* 0x000fea0003800000 */
[----:B------:R-:W-:-:S04]  /*17c0*/  IADD3 R0, -R0, UR44, RZ ;  /* 0x0000002c00007c10 */ /* 0x000fc8000fffe1ff */
[----:B------:R-:W-:Y:S01]  /*17d0*/  ISETP.GE.AND P1, PT, R0, 0x1, PT ;  /* 0x000000010000780c */ /* 0x000fe20003f26270 */
[----:B------:R-:W-:Y:S01]  /*17e0*/  UIADD3 UR4, UR45, 0x2c180, URZ ;  /* 0x0002c1802d047890 */ /* 0x000fe2000fffe03f */
[----:B------:R-:W-:Y:S01]  /*17f0*/  WARPGROUP.ARRIVE ;  /* 0x00000000000079c5 */ /* 0x000fe20000000000 */
[----:B------:R-:W-:Y:S02]  /*1800*/  ULOP3.LUT UR8, UR47, 0x10000, URZ, 0xfc, !UPT ;  /* 0x000100002f087892 */ /* 0x000fe4000f8efc3f */
[----:B------:R-:W-:Y:S02]  /*1810*/  USHF.R.U32.HI UR4, URZ, 0x4, UR4 ;  /* 0x000000043f047899 */ /* 0x000fe40008011604 */
[----:B------:R-:W-:Y:S02]  /*1820*/  ULEA UR10, UR39, UR8, 0xa ;  /* 0x00000008270a7291 */ /* 0x000fe4000f8e503f */
[----:B------:R-:W-:Y:S01]  /*1830*/  ULOP3.LUT UR4, UR4, 0x3fff, URZ, 0xc0, !UPT ;  /* 0x00003fff04047892 */ /* 0x000fe2000f8ec03f */
[----:B------:R-:W-:Y:S01]  /*1840*/  UMOV UR5, 0xc0000010 ;  /* 0xc000001000057882 */ /* 0x000fe20000000000 */
[----:B------:R-:W-:-:S02]  /*1850*/  UMOV UR7, 0xc0000010 ;  /* 0xc000001000077882 */ /* 0x000fc40000000000 */
[----:B------:R-:W-:-:S03]  /*1860*/  ULOP3.LUT UR9, UR4, 0x10000, URZ, 0xfc, !UPT ;  /* 0x0001000004097892 */ /* 0x000fc6000f8efc3f */
[----:B------:R-:W-:Y:S01]  /*1870*/  UMOV UR4, UR10 ;  /* 0x0000000a00047c82 */ /* 0x000fe20008000000 */
[----:B------:R-:W-:-:S09]  /*1880*/  UIMAD UR6, UR39, 0xc0, UR9 ;  /* 0x000000c0270678a4 */ /* 0x000fd2000f8e0209 */
[----:B------:R-:W-:Y:S01]  /*1890*/  HGMMA.64x96x16.F32.BF16 R168, gdesc[UR4], RZ, !UPT, gsb0 ;  /* 0x0160000004a879f0 */ /* 0x000fe2000c0018ff */
[----:B------:R-:W-:Y:S01]  /*18a0*/  UIADD3 UR4, UR10, 0x100, URZ ;  /* 0x000001000a047890 */ /* 0x000fe2000fffe03f */
[----:B------:R-:W-:Y:S01]  /*18b0*/  UMOV UR5, 0xc0000010 ;  /* 0xc000001000057882 */ /* 0x000fe20000000000 */
[----:B------:R-:W-:Y:S02]  /*18c0*/  WARPGROUP.DEPBAR.LE gsb0, 0x0 ;  /* 0x00008000000079c5 */ /* 0x000fe40000010000 */
[----:B------:R-:W-:-:S06]  /*18d0*/  WARPGROUP.ARRIVE ;  /* 0x00000000000079c5 */ /* 0x000fcc0000000000 */
        /* <DEDUP_REMOVED lines=10> */
[----:B------:R-:W-:Y:S03]  /*1980*/  HGMMA.64x96x16.F32.BF16 R24, gdesc[UR4], RZ, !UPT, gsb0 ;  /* 0x01600000041879f0 */ /* 0x000fe6000c0018ff */
[----:B------:R-:W-:Y:S02]  /*1990*/  WARPGROUP.DEPBAR.LE gsb0, 0x0 ;  /* 0x00008000000079c5 */ /* 0x000fe40000010000 */
[----:B------:R-:W-:Y:S05]  /*19a0*/  @!P1 BRA `(.L_x_23) ;  /* 0x0000000000fc9947 */ /* 0x000fea0003800000 */
[----:B------:R-:W-:Y:S01]  /*19b0*/  UIADD3 UR4, UR39, 0x1, URZ ;  /* 0x0000000127047890 */ /* 0x000fe2000fffe03f */
[----:B------:R-:W-:Y:S02]  /*19c0*/  IMAD.MOV.U32 R3, RZ, RZ, R0 ;  /* 0x000000ffff037224 */ /* 0x000fe400078e0000 */
[----:B01----:R-:W-:Y:S01]  /*19d0*/  IMAD.U32 R4, RZ, RZ, UR39 ;  /* 0x00000027ff047e24 */ /* 0x003fe2000f8e00ff */
[----:B------:R-:W-:-:S04]  /*19e0*/  UISETP.NE.AND UP0, UPT, UR4, 0xb, UPT ;  /* 0x0000000b0400788c */ /* 0x000fc8000bf05270 */
[----:B------:R-:W-:Y:S02]  /*19f0*/  USEL UR5, URZ, 0x1, UP0 ;  /* 0x000000013f057887 */ /* 0x000fe40008000000 */
[----:B------:R-:W-:Y:S02]  /*1a00*/  USEL UR10, UR4, URZ, UP0 ;  /* 0x0000003f040a7287 */ /* 0x000fe40008000000 */
[----:B------:R-:W-:-:S06]  /*1a10*/  ULOP3.LUT UR5, UR38, UR5, URZ, 0x3c, !UPT ;  /* 0x0000000526057292 */ /* 0x000fcc000f8e3c3f */
[----:B------:R-:W-:-:S07]  /*1a20*/  IMAD.U32 R7, RZ, RZ, UR5 ;  /* 0x00000005ff077e24 */ /* 0x000fce000f8e00ff */
.L_x_30:
[----:B------:R-:W-:Y:S05]  /*1a30*/  @!P0 BRA `(.L_x_24) ;  /* 0x0000000000048947 */ /* 0x000fea0003800000 */
[----:B------:R-:W-:Y:S01]  /*1a40*/  BPT.TRAP 0x1 ;  /* 0x000000040000795c */ /* 0x000fe20000300000 */
.L_x_24:
[----:B------:R-:W-:Y:S01]  /*1a50*/  ULEA UR4, UR10, UR45, 0x3 ;  /* 0x0000002d0a047291 */ /* 0x000fe2000f8e183f */
[----:B------:R-:W-:-:S08]  /*1a60*/  SHF.L.U32 R5, R7, 0x1f, RZ ;  /* 0x0000001f07057819 */ /* 0x000fd000000006ff */
[----:B------:R0:W1:Y:S01]  /*1a70*/  SYNCS.PHASECHK.TRANS64.TRYWAIT P1, [UR4], R5 ;  /* 0x00000005ff0075a7 */ /* 0x0000620008020144 */
[----:B------:R-:W-:Y:S05]  /*1a80*/  @!P0 BRA `(.L_x_25) ;  /* 0x0000000000048947 */ /* 0x000fea0003800000 */
[----:B------:R-:W-:Y:S01]  /*1a90*/  BPT.TRAP 0x1 ;  /* 0x000000040000795c */ /* 0x000fe20000300000 */
.L_x_25:
[----:B-1----:R-:W-:Y:S05]  /*1aa0*/  @P1 BRA `(.L_x_26) ;  /* 0x0000000000081947 */ /* 0x002fea0003800000 */
[----:B------:R-:W1:Y:S02]  /*1ab0*/  SYNCS.PHASECHK.TRANS64.TRYWAIT P1, [UR4], R5 ;  /* 0x00000005ff0075a7 */ /* 0x000e640008020144 */
[----:B-1----:R-:W-:Y:S05]  /*1ac0*/  @!P1 BRA `(.L_x_27) ;  /* 0x000000f400d09947 */ /* 0x002fea0003800000 */
.L_x_26:
[----:B------:R-:W-:Y:S01]  /*1ad0*/  ULEA UR11, UR10, UR8, 0xa ;  /* 0x000000080a0b7291 */ /* 0x000fe2000f8e503f */
[----:B------:R-:W-:Y:S01]  /*1ae0*/  WARPGROUP.ARRIVE ;  /* 0x00000000000079c5 */ /* 0x000fe20000000000 */
[----:B------:R-:W-:Y:S01]  /*1af0*/  UIMAD UR6, UR10, 0xc0, UR9 ;  /* 0x000000c00a0678a4 */ /* 0x000fe2000f8e0209 */
[----:B------:R-:W-:Y:S01]  /*1b00*/  UMOV UR5, 0xc0000010 ;  /* 0xc000001000057882 */ /* 0x000fe20000000000 */
[----:B------:R-:W-:-:S03]  /*1b10*/  UMOV UR7, 0xc0000010 ;  /* 0xc000001000077882 */ /* 0x000fc60000000000 */
[----:B------:R-:W-:-:S04]  /*1b20*/  UMOV UR4, UR11 ;  /* 0x0000000b00047c82 */ /* 0x000fc80008000000 */
[----:B------:R-:W-:Y:S01]  /*1b30*/  HGMMA.64x96x16.F32.BF16 R168, gdesc[UR4], R168, gsb0 ;  /* 0x0160000004a879f0 */ /* 0x000fe200080018a8 */
[----:B------:R-:W-:Y:S01]  /*1b40*/  UIADD3 UR4, UR11, 0x100, URZ ;  /* 0x000001000b047890 */ /* 0x000fe2000fffe03f */
[----:B------:R-:W-:Y:S01]  /*1b50*/  UMOV UR5, 0xc0000010 ;  /* 0xc000001000057882 */ /* 0x000fe20000000000 */
[----:B------:R-:W-:Y:S02]  /*1b60*/  WARPGROUP.DEPBAR.LE gsb0, 0x0 ;  /* 0x00008000000079c5 */ /* 0x000fe40000010000 */
[----:B------:R-:W-:-:S06]  /*1b70*/  WARPGROUP.ARRIVE ;  /* 0x00000000000079c5 */ /* 0x000fcc0000000000 */
        /* <DEDUP_REMOVED lines=10> */
[----:B------:R-:W-:Y:S03]  /*1c20*/  HGMMA.64x96x16.F32.BF16 R24, gdesc[UR4], R24, gsb0 ;  /* 0x01600000041879f0 */ /* 0x000fe60008001818 */
[----:B------:R-:W-:Y:S02]  /*1c30*/  WARPGROUP.DEPBAR.LE gsb0, 0x0 ;  /* 0x00008000000079c5 */ /* 0x000fe40000010000 */
[----:B------:R-:W-:Y:S05]  /*1c40*/  @!P0 BRA `(.L_x_28) ;  /* 0x0000000000048947 */ /* 0x000fea0003800000 */
[----:B------:R-:W-:Y:S01]  /*1c50*/  BPT.TRAP 0x1 ;  /* 0x000000040000795c */ /* 0x000fe20000300000 */
.L_x_28:
[----:B------:R-:W-:Y:S01]  /*1c60*/  ISETP.NE.AND P1, PT, R18, RZ, PT ;  /* 0x000000ff1200720c */ /* 0x000fe20003f25270 */
[----:B------:R-:W-:-:S12]  /*1c70*/  UISETP.GT.U32.AND UP0, UPT, UR40, 0x1, UPT ;  /* 0x000000012800788c */ /* 0x000fd8000bf04070 */
[----:B01----:R-:W-:-:S04]  /*1c80*/  @P1 LEA R5, R4, UR45, 0x3 ;  /* 0x0000002d04051c11 */ /* 0x003fc8000f8e18ff */
[----:B------:R-:W-:-:S04]  /*1c90*/  @P1 IADD3 R6, R5, 0x58, RZ ;  /* 0x0000005805061810 */ /* 0x000fc80007ffe0ff */
[----:B------:R-:W-:-:S04]  /*1ca0*/  @P1 PRMT R6, R19, 0x654, R6 ;  /* 0x0000065413061816 */ /* 0x000fc80000000006 */
[----:B------:R0:W-:Y:S01]  /*1cb0*/  @P1 SYNCS.ARRIVE.TRANS64.RED.A1T0 RZ, [R6+URZ], RZ ;  /* 0x000000ff06ff19a7 */ /* 0x0001e2000810043f */
[----:B------:R-:W-:-:S13]  /*1cc0*/  PLOP3.LUT P1, PT, PT, PT, UP0, 0x80, 0x0 ;  /* 0x000000000000781c */ /* 0x000fda0003f2f008 */
[----:B0-----:R-:W-:Y:S05]  /*1cd0*/  @P1 BRA `(.L_x_29) ;  /* 0x0000000000041947 */ /* 0x001fea0003800000 */
[----:B------:R-:W-:Y:S01]  /*1ce0*/  BPT.TRAP 0x1 ;  /* 0x000000040000795c */ /* 0x000fe20000300000 */
.L_x_29:
[----:B------:R-:W-:Y:S01]  /*1cf0*/  UIADD3 UR10, UR10, 0x1, URZ ;  /* 0x000000010a0a7890 */ /* 0x000fe2000fffe03f */
[C---:B------:R-:W-:Y:S01]  /*1d00*/  ISETP.GT.AND P2, PT, R3.reuse, 0x1, PT ;  /* 0x000000010300780c */ /* 0x040fe20003f44270 */
[----:B------:R-:W-:Y:S02]  /*1d10*/  VIADD R4, R4, 0x1 ;  /* 0x0000000104047836 */ /* 0x000fe40000000000 */
[----:B------:R-:W-:Y:S01]  /*1d20*/  UISETP.NE.AND UP0, UPT, UR10, 0xb, UPT ;  /* 0x0000000b0a00788c */ /* 0x000fe2000bf05270 */
[----:B------:R-:W-:Y:S02]  /*1d30*/  VIADD R3, R3, 0xffffffff ;  /* 0xffffffff03037836 */ /* 0x000fe40000000000 */
[C---:B------:R-:W-:Y:S01]  /*1d40*/  ISETP.NE.AND P1, PT, R4.reuse, 0xb, PT ;  /* 0x0000000b0400780c */ /* 0x040fe20003f25270 */
[----:B------:R-:W-:Y:S02]  /*1d50*/  USEL UR4, URZ, 0x1, UP0 ;  /* 0x000000013f047887 */ /* 0x000fe40008000000 */
[----:B------:R-:W-:Y:S01]  /*1d60*/  USEL UR10, UR10, URZ, UP0 ;  /* 0x0000003f0a0a7287 */ /* 0x000fe20008000000 */
[----:B------:R-:W-:-:S03]  /*1d70*/  SEL R4, R4, RZ, P1 ;  /* 0x000000ff04047207 */ /* 0x000fc60000800000 */
[----:B------:R-:W-:Y:S01]  /*1d80*/  LOP3.LUT R7, R7, UR4, RZ, 0x3c, !PT ;  /* 0x0000000407077c12 */ /* 0x000fe2000f8e3cff */
[----:B------:R-:W-:Y:S07]  /*1d90*/  @P2 BRA `(.L_x_30) ;  /* 0xfffffffc00242947 */ /* 0x000fee000383ffff */
.L_x_23:
[----:B------:R-:W2:Y:S02]  /*1da0*/  LDC R3, c[0x0][0x28c] ;  /* 0x0000a300ff037b82 */ /* 0x000ea40000000800 */
[----:B--2---:R-:W-:-:S13]  /*1db0*/  ISETP.GE.AND P1, PT, R3, 0x1, PT ;  /* 0x000000010300780c */ /* 0x004fda0003f26270 */
[----:B------:R-:W-:Y:S05]  /*1dc0*/  @!P1 BRA `(.L_x_31) ;  /* 0x00000000003c9947 */ /* 0x000fea0003800000 */
[----:B------:R-:W-:Y:S05]  /*1dd0*/  @!P0 BRA `(.L_x_32) ;  /* 0x0000000000048947 */ /* 0x000fea0003800000 */
[----:B------:R-:W-:Y:S01]  /*1de0*/  BPT.TRAP 0x1 ;  /* 0x000000040000795c */ /* 0x000fe20000300000 */
.L_x_32:
[----:B------:R-:W-:Y:S01]  /*1df0*/  ISETP.NE.AND P0, PT, R18, RZ, PT ;  /* 0x000000ff1200720c */ /* 0x000fe20003f05270 */
[----:B------:R-:W-:-:S12]  /*1e00*/  UISETP.GT.U32.AND UP0, UPT, UR40, 0x1, UPT ;  /* 0x000000012800788c */ /* 0x000fd8000bf04070 */
[----:B------:R-:W-:-:S04]  /*1e10*/  @P0 VIADD R0, R0, UR39 ;  /* 0x0000002700000c36 */ /* 0x000fc80008000000 */
[----:B01----:R-:W-:-:S05]  /*1e20*/  @P0 IMAD.WIDE.U32 R4, R0, -0x45d1745d, RZ ;  /* 0xba2e8ba300040825 */ /* 0x003fca00078e00ff */
[----:B------:R-:W-:-:S05]  /*1e30*/  @P0 SHF.R.U32.HI R5, RZ, 0x3, R5 ;  /* 0x00000003ff050819 */ /* 0x000fca0000011605 */
[----:B------:R-:W-:-:S05]  /*1e40*/  @P0 IMAD R0, R5, -0xb, R0 ;  /* 0xfffffff505000824 */ /* 0x000fca00078e0200 */
[----:B------:R-:W-:-:S05]  /*1e50*/  @P0 LEA R0, R0, UR45, 0x3 ;  /* 0x0000002d00000c11 */ /* 0x000fca000f8e18ff */
[----:B------:R-:W-:-:S05]  /*1e60*/  @P0 VIADD R0, R0, 0x58 ;  /* 0x0000005800000836 */ /* 0x000fca0000000000 */
[----:B------:R-:W-:-:S04]  /*1e70*/  @P0 PRMT R0, R19, 0x654, R0 ;  /* 0x0000065413000816 */ /* 0x000fc80000000000 */
[----:B------:R2:W-:Y:S01]  /*1e80*/  @P0 SYNCS.ARRIVE.TRANS64.RED.A1T0 RZ, [R0+URZ], RZ ;  /* 0x000000ff00ff09a7 */ /* 0x0005e2000810043f */
[----:B------:R-:W-:-:S13]  /*1e90*/  PLOP3.LUT P0, PT, PT, PT, UP0, 0x80, 0x0 ;  /* 0x000000000000781c */ /* 0x000fda0003f0f008 */
[----:B--2---:R-:W-:Y:S05]  /*1ea0*/  @P0 BRA `(.L_x_31) ;  /* 0x0000000000040947 */ /* 0x004fea0003800000 */
[----:B------:R-:W-:Y:S01]  /*1eb0*/  BPT.TRAP 0x1 ;  /* 0x000000040000795c */ /* 0x000fe20000300000 */
.L_x_31:
[----:B------:R-:W-:Y:S01]  /*1ec0*/  LOP3.LUT R0, R2, 0x3, RZ, 0xc0, !PT ;  /* 0x0000000302007812 */ /* 0x000fe200078ec0ff */
[----:B------:R-:W-:Y:S01]  /*1ed0*/  IMAD.MOV.U32 R9, RZ, RZ, -0x2 ;  /* 0xfffffffeff097424 */ /* 0x000fe200078e00ff */
[----:B------:R-:W-:Y:S01]  /*1ee0*/  ULDC UR12, c[0x0][0x288] ;  /* 0x0000a200000c7ab9 */ /* 0x000fe20000000800 */
[----:B------:R-:W-:Y:S01]  /*1ef0*/  UIMAD UR42, UR42, 0x60, URZ ;  /* 0x000000602a2a78a4 */ /* 0x000fe2000f8e023f */
[--C-:B------:R-:W-:Y:S01]  /*1f00*/  SHF.R.U32.HI R3, RZ, 0x2, R2.reuse ;  /* 0x00000002ff037819 */ /* 0x100fe20000011602 */
[----:B------:R-:W-:Y:S01]  /*1f10*/  IMAD R9, R0, R9, UR12 ;  /* 0x0000000c00097e24 */ /* 0x000fe2000f8e0209 */
[----:B------:R-:W-:Y:S01]  /*1f20*/  SHF.R.U32.HI R0, RZ, 0x7, R2 ;  /* 0x00000007ff007819 */ /* 0x000fe20000011602 */
[----:B------:R-:W-:Y:S01]  /*1f30*/  UIMAD.WIDE UR8, UR41, 0x200, URZ ;  /* 0x00000200290878a5 */ /* 0x000fe2000f8e023f */
[----:B01----:R-:W-:Y:S01]  /*1f40*/  LOP3.LUT R4, R2, 0x60, RZ, 0xc0, !PT ;  /* 0x0000006002047812 */ /* 0x003fe200078ec0ff */
[----:B------:R-:W-:Y:S01]  /*1f50*/  USHF.L.U32 UR41, UR41, 0x9, URZ ;  /* 0x0000000929297899 */ /* 0x000fe2000800063f */
[----:B------:R-:W-:Y:S01]  /*1f60*/  LOP3.LUT R0, R0, 0x1, RZ, 0xc0, !PT ;  /* 0x0000000100007812 */ /* 0x000fe200078ec0ff */
[----:B------:R-:W-:Y:S01]  /*1f70*/  UISETP.GE.AND UP0, UPT, UR42, UR12, UPT ;  /* 0x0000000c2a00728c */ /* 0x000fe2000bf06270 */
[----:B------:R-:W-:Y:S01]  /*1f80*/  IMAD.SHL.U32 R220, R2, 0x2, RZ ;  /* 0x0000000202dc7824 */ /* 0x000fe200078e00ff */
[----:B------:R-:W-:Y:S01]  /*1f90*/  UIADD3 UR39, UR44, UR39, URZ ;  /* 0x000000272c277290 */ /* 0x000fe2000fffe03f */
[----:B------:R-:W-:Y:S01]  /*1fa0*/  IMAD.U32 R221, RZ, RZ, UR42 ;  /* 0x0000002affdd7e24 */ /* 0x000fe2000f8e00ff */
[----:B------:R-:W-:Y:S01]  /*1fb0*/  ULDC UR7, c[0x0][0x284] ;  /* 0x0000a10000077ab9 */ /* 0x000fe20000000800 */
[----:B------:R-:W-:Y:S01]  /*1fc0*/  IMAD.SHL.U32 R6, R0, 0x40, RZ ;  /* 0x0000004000067824 */ /* 0x000fe200078e00ff */
[----:B------:R-:W-:Y:S01]  /*1fd0*/  UISETP.GE.OR UP0, UPT, UR41, UR7, UP0 ;  /* 0x000000072900728c */ /* 0x000fe20008706670 */
[----:B------:R-:W-:Y:S01]  /*1fe0*/  LOP3.LUT R3, R3, 0x7, RZ, 0xc0, !PT ;  /* 0x0000000703037812 */ /* 0x000fe200078ec0ff */
[----:B------:R-:W-:Y:S01]  /*1ff0*/  UISETP.GT.U32.AND UP1, UPT, UR39, 0xa, UPT ;  /* 0x0000000a2700788c */ /* 0x000fe2000bf24070 */
[----:B------:R-:W-:Y:S01]  /*2000*/  SHF.R.U32.HI R8, RZ, 0x1, R4 ;  /* 0x00000001ff087819 */ /* 0x000fe20000011604 */
[----:B------:R-:W-:Y:S01]  /*2010*/  USHF.R.S32.HI UR13, URZ, 0x1f, UR43 ;  /* 0x0000001f3f0d7899 */ /* 0x000fe2000801142b */
[----:B------:R-:W-:Y:S01]  /*2020*/  LOP3.LUT R220, R221, 0x6, R220, 0xf8, !PT ;  /* 0x00000006dddc7812 */ /* 0x000fe200078ef8dc */
[----:B------:R-:W-:Y:S01]  /*2030*/  UIMAD.WIDE.U32 UR4, UR39, -0x45d1745d, URZ ;  /* 0xba2e8ba3270478a5 */ /* 0x000fe2000f8e003f */
[--C-:B------:R-:W-:Y:S01]  /*2040*/  LOP3.LUT R6, R6, 0x40, R3.reuse, 0xe2, !PT ;  /* 0x0000004006067812 */ /* 0x100fe200078ee203 */
[----:B------:R-:W-:Y:S01]  /*2050*/  ULDC.64 UR10, c[0x0][0x5d0] ;  /* 0x00017400000a7ab9 */ /* 0x000fe20000000a00 */
[----:B------:R-:W-:Y:S01]  /*2060*/  UISETP.LT.U32.AND UP1, UPT, UR44, 0xb, UP1 ;  /* 0x0000000b2c00788c */ /* 0x000fe20008f21070 */
[----:B------:R-:W-:Y:S01]  /*2070*/  IADD3 R3, RZ, -R8, -R3 ;  /* 0x80000008ff037210 */ /* 0x000fe20007ffe803 */
[----:B------:R-:W-:Y:S01]  /*2080*/  UISETP.GE.U32.AND UP2, UPT, UR44, 0xb, UPT ;  /* 0x0000000b2c00788c */ /* 0x000fe2000bf46070 */
[----:B------:R-:W-:Y:S01]  /*2090*/  PLOP3.LUT P0, PT, PT, PT, UP0, 0x80, 0x0 ;  /* 0x000000000000781c */ /* 0x000fe20003f0f008 */
[----:B------:R-:W-:Y:S01]  /*20a0*/  UIMAD UR6, UR13, UR10, URZ ;  /* 0x0000000a0d0672a4 */ /* 0x000fe2000f8e023f */
[--C-:B------:R-:W-:Y:S01]  /*20b0*/  SHF.R.S32.HI R221, RZ, 0x1f, R220.reuse ;  /* 0x0000001fffdd7819 */ /* 0x100fe200000114dc */
[----:B------:R-:W-:Y:S01]  /*20c0*/  USHF.R.U32.HI UR4, URZ, 0x3, UR5 ;  /* 0x000000033f047899 */ /* 0x000fe20008011605 */
[----:B------:R-:W-:Y:S01]  /*20d0*/  IMAD.U32 R5, RZ, RZ, UR10 ;  /* 0x0000000aff057e24 */ /* 0x000fe2000f8e00ff */
[----:B------:R-:W-:Y:S01]  /*20e0*/  USEL UR5, URZ, 0x1, !UP1 ;  /* 0x000000013f057887 */ /* 0x000fe2000c800000 */
[----:B------:R-:W-:Y:S01]  /*20f0*/  IMAD R3, R0, -0x40, R3 ;  /* 0xffffffc000037824 */ /* 0x000fe200078e0203 */
[----:B------:R-:W-:Y:S01]  /*2100*/  UIMAD UR6, UR43, UR11, UR6 ;  /* 0x0000000b2b0672a4 */ /* 0x000fe2000f8e0206 */
[----:B------:R-:W-:Y:S01]  /*2110*/  IMAD.U32 R0, RZ, RZ, UR7 ;  /* 0x00000007ff007e24 */ /* 0x000fe2000f8e00ff */
[----:B------:R-:W-:Y:S01]  /*2120*/  ULOP3.LUT UR38, UR38, UR5, URZ, 0x3c, !UPT ;  /* 0x0000000526267292 */ /* 0x000fe2000f8e3c3f */
[----:B------:R-:W-:Y:S01]  /*2130*/  IMAD.WIDE.U32 R4, R5, UR43, R220 ;  /* 0x0000002b05047c25 */ /* 0x000fe2000f8e00dc */
[----:B------:R-:W-:-:S02]  /*2140*/  UIMAD UR39, UR4, -0xb, UR39 ;  /* 0xfffffff5042778a4 */ /* 0x000fc4000f8e0227 */
[----:B------:R-:W-:Y:S01]  /*2150*/  IADD3 R3, R0, -UR41, R3 ;  /* 0x8000002900037c10 */ /* 0x000fe2000fffe003 */
[----:B------:R-:W-:Y:S01]  /*2160*/  @UP2 ULOP3.LUT UR38, UR38, 0x1, UR4, 0x78, !UPT ;  /* 0x0000000126262892 */ /* 0x000fe2000f8e7804 */
[----:B------:R-:W-:Y:S01]  /*2170*/  VIADD R7, R5, UR6 ;  /* 0x0000000605077c36 */ /* 0x000fe20008000000 */
[----:B------:R-:W-:Y:S01]  /*2180*/  IADD3 R0, R9, -UR42, RZ ;  /* 0x8000002a09007c10 */ /* 0x000fe2000fffe0ff */
[----:B------:R-:W-:Y:S01]  /*2190*/  UMOV UR41, 0xffffffff ;  /* 0xffffffff00297882 */ /* 0x000fe20000000000 */
[----:B------:R-:W-:Y:S01]  /*21a0*/  LOP3.LUT R5, R6, UR8, R8, 0xfe, !PT ;  /* 0x0000000806057c12 */ /* 0x000fe2000f8efe08 */
[----:B------:R-:W-:Y:S01]  /*21b0*/  IMAD.MOV.U32 R6, RZ, RZ, R4 ;  /* 0x000000ffff067224 */ /* 0x000fe200078e0004 */
[----:B------:R-:W-:Y:S06]  /*21c0*/  @P0 BRA `(.L_x_33) ;  /* 0x000000cc008c0947 */ /* 0x000fec0003800000 */
[----:B-----5:R-:W-:Y:S01]  /*21d0*/  FSETP.NEU.AND P1, PT, R23, RZ, PT ;  /* 0x000000ff1700720b */ /* 0x020fe20003f2d000 */
[----:B------:R-:W-:Y:S01]  /*21e0*/  ULDC.64 UR6, c[0x0][0x5c8] ;  /* 0x0001720000067ab9 */ /* 0x000fe20000000a00 */
[----:B------:R-:W-:Y:S01]  /*21f0*/  ISETP.GT.AND P0, PT, R3, RZ, PT ;  /* 0x000000ff0300720c */ /* 0x000fe20003f04270 */
[----:B------:R-:W-:Y:S01]  /*2200*/  UIMAD UR4, UR9, UR6, URZ ;  /* 0x00000006090472a4 */ /* 0x000fe2000f8e023f */
[----:B------:R-:W-:Y:S01]  /*2210*/  IMAD.U32 R4, RZ, RZ, UR7 ;  /* 0x00000007ff047e24 */ /* 0x000fe2000f8e00ff */
[----:B------:R-:W-:Y:S01]  /*2220*/  BSSY B0, `(.L_x_33) ;  /* 0x0000cdd000007945 */ /* 0x000fe20003800000 */
[----:B------:R-:W-:Y:S01]  /*2230*/  IMAD.WIDE.U32 R6, R5, UR6, R6 ;  /* 0x0000000605067c25 */ /* 0x000fe2000f8e0006 */
[----:B------:R-:W-:-:S03]  /*2240*/  ISETP.GT.AND P2, PT, R0, RZ, P0 ;  /* 0x000000ff0000720c */ /* 0x000fc60000744270 */
[----:B------:R-:W-:-:S04]  /*2250*/  IMAD R9, R5, R4, UR4 ;  /* 0x0000000405097e24 */ /* 0x000fc8000f8e0204 */
[----:B------:R-:W-:Y:S01]  /*2260*/  IMAD.IADD R4, R7, 0x1, R9 ;  /* 0x0000000107047824 */ /* 0x000fe200078e0209 */
[----:B------:R-:W-:Y:S06]  /*2270*/  @!P1 BRA `(.L_x_34) ;  /* 0x0000009400209947 */ /* 0x000fec0003800000 */
[----:B------:R-:W0:Y:S01]  /*2280*/  LDC.64 R20, c[0x0][0x5b8] ;  /* 0x00016e00ff147b82 */ /* 0x000e220000000a00 */
[----:B------:R-:W-:-:S07]  /*2290*/  ULDC.64 UR4, c[0x0][0x5c0] ;  /* 0x0001700000047ab9 */ /* 0x000fce0000000a00 */
[----:B------:R-:W1:Y:S08]  /*22a0*/  LDC.64 R8, c[0x0][0x5b0] ;  /* 0x00016c00ff087b82 */ /* 0x000e700000000a00 */
[----:B------:R-:W2:Y:S01]  /*22b0*/  LDC.64 R10, c[0x0][0x5a8] ;  /* 0x00016a00ff0a7b82 */ /* 0x000ea20000000a00 */
[----:B0-----:R-:W-:-:S04]  /*22c0*/  IMAD R12, R20, UR13, RZ ;  /* 0x0000000d140c7c24 */ /* 0x001fc8000f8e02ff */
[----:B------:R-:W-:Y:S02]  /*22d0*/  IMAD R223, R21, UR43, R12 ;  /* 0x0000002b15df7c24 */ /* 0x000fe4000f8e020c */
[----:B------:R-:W-:-:S04]  /*22e0*/  IMAD.WIDE.U32 R12, R20, UR43, R220 ;  /* 0x0000002b140c7c25 */ /* 0x000fc8000f8e00dc */
[----:B-1----:R-:W-:Y:S02]  /*22f0*/  IMAD R14, R8, UR9, RZ ;  /* 0x00000009080e7c24 */ /* 0x002fe4000f8e02ff */
[----:B------:R-:W-:Y:S02]  /*2300*/  IMAD.IADD R15, R13, 0x1, R223 ;  /* 0x000000010d0f7824 */ /* 0x000fe400078e02df */
[----:B------:R-:W-:Y:S02]  /*2310*/  IMAD R21, R5, R9, R14 ;  /* 0x0000000905157224 */ /* 0x000fe400078e020e */
[----:B------:R-:W-:-:S04]  /*2320*/  IMAD.MOV.U32 R14, RZ, RZ, R12 ;  /* 0x000000ffff0e7224 */ /* 0x000fc800078e000c */
[----:B------:R-:W-:-:S04]  /*2330*/  IMAD.WIDE.U32 R216, R5, R8, R14 ;  /* 0x0000000805d87225 */ /* 0x000fc800078e000e */
[----:B------:R-:W-:Y:S01]  /*2340*/  IMAD.IADD R7, R217, 0x1, R21 ;  /* 0x00000001d9077824 */ /* 0x000fe200078e0215 */
[----:B--2---:R-:W-:-:S04]  /*2350*/  LEA R218, P1, R216, R10, 0x1 ;  /* 0x0000000ad8da7211 */ /* 0x004fc800078208ff */
[----:B------:R-:W-:-:S05]  /*2360*/  LEA.HI.X R219, R216, R11, R7, 0x1, P1 ;  /* 0x0000000bd8db7211 */ /* 0x000fca00008f0c07 */
[----:B------:R-:W2:Y:S01]  /*2370*/  @P2 LDG.E.LTC128B.U16 R222, desc[UR36][R218.64] ;  /* 0x00000024dade2981 */ /* 0x000ea2000c1e1520 */
[----:B------:R-:W-:Y:S01]  /*2380*/  BSSY B1, `(.L_x_35) ;  /* 0x0000013000017945 */ /* 0x000fe20003800000 */
[----:B--2---:R-:W-:-:S04]  /*2390*/  IMAD.U32 R216, R222, 0x10000, RZ ;  /* 0x00010000ded87824 */ /* 0x004fc800078e00ff */
[----:B------:R-:W-:Y:S01]  /*23a0*/  FMUL R7, R216, R23 ;  /* 0x00000017d8077220 */ /* 0x000fe20000400000 */
[----:B------:R-:W-:-:S03]  /*23b0*/  LEA R216, P1, R6, UR4, 0x1 ;  /* 0x0000000406d87c11 */ /* 0x000fc6000f8208ff */
[----:B------:R-:W-:Y:S01]  /*23c0*/  FFMA R7, R168, R22, R7 ;  /* 0x00000016a8077223 */ /* 0x000fe20000000007 */
[----:B------:R-:W-:-:S04]  /*23d0*/  LEA.HI.X R217, R6, UR5, R4, 0x1, P1 ;  /* 0x0000000506d97c11 */ /* 0x000fc800088f0c04 */
[----:B------:R-:W-:-:S05]  /*23e0*/  F2FP.BF16.F32.PACK_AB R7, RZ, R7 ;  /* 0x00000007ff07723e */ /* 0x000fca00000010ff */
[----:B------:R0:W-:Y:S02]  /*23f0*/  @P2 STG.E.U16 desc[UR36][R216.64], R7 ;  /* 0x00000007d8002986 */ /* 0x0001e4000c101524 */
[----:B0-----:R-:W-:-:S04]  /*2400*/  IMAD.WIDE.U32 R6, R5, R8, R220 ;  /* 0x0000000805067225 */ /* 0x001fc800078e00dc */
[----:B------:R-:W-:Y:S02]  /*2410*/  IMAD.IADD R219, R21, 0x1, R7 ;  /* 0x0000000115db7824 */ /* 0x000fe400078e0207 */
[----:B------:R-:W-:-:S04]  /*2420*/  IMAD.MOV.U32 R218, RZ, RZ, R6 ;  /* 0x000000ffffda7224 */ /* 0x000fc800078e0006 */
[----:B------:R-:W-:-:S04]  /*2430*/  IMAD.WIDE.U32 R218, R20, UR43, R218 ;  /* 0x0000002b14da7c25 */ /* 0x000fc8000f8e00da */
[----:B------:R-:W-:Y:S01]  /*2440*/  IMAD.IADD R4, R223, 0x1, R219 ;  /* 0x00000001df047824 */ /* 0x000fe200078e02db */
[----:B------:R-:W-:-:S04]  /*2450*/  LEA R6, P1, R218, R10, 0x1 ;  /* 0x0000000ada067211 */ /* 0x000fc800078208ff */
[--C-:B------:R-:W-:Y:S02]  /*2460*/  LEA.HI.X R7, R218, R11, R4.reuse, 0x1, P1 ;  /* 0x0000000bda077211 */ /* 0x100fe400008f0c04 */
[----:B------:R-:W-:Y:S02]  /*2470*/  ISETP.GT.AND P1, PT, R0, 0x1, P0 ;  /* 0x000000010000780c */ /* 0x000fe40000724270 */
[----:B------:R-:W-:-:S11]  /*2480*/  PRMT R4, R222, 0x7610, R4 ;  /* 0x00007610de047816 */ /* 0x000fd60000000004 */
[----:B------:R-:W-:Y:S05]  /*2490*/  @!P1 BRA `(.L_x_36) ;  /* 0x0000000000049947 */ /* 0x000fea0003800000 */
[----:B------:R0:W5:Y:S02]  /*24a0*/  LDG.E.LTC128B.U16 R4, desc[UR36][R6.64+0x2] ;  /* 0x0000022406047981 */ /* 0x000164000c1e1520 */
.L_x_36:
[----:B------:R-:W-:Y:S05]  /*24b0*/  BSYNC B1 ;  /* 0x0000000000017941 */ /* 0x000fea0003800000 */
.L_x_35:
[----:B-----5:R-:W-:Y:S01]  /*24c0*/  IMAD.U32 R168, R4, 0x10000, RZ ;  /* 0x0001000004a87824 */ /* 0x020fe200078e00ff */
[----:B------:R-:W-:-:S03]  /*24d0*/  SHF.L.U32 R218, R8, 0x3, RZ ;  /* 0x0000000308da7819 */ /* 0x000fc600000006ff */
[----:B------:R-:W-:-:S04]  /*24e0*/  FMUL R168, R168, R23 ;  /* 0x00000017a8a87220 */ /* 0x000fc80000400000 */
[----:B------:R-:W-:-:S05]  /*24f0*/  FFMA R168, R169, R22, R168 ;  /* 0x00000016a9a87223 */ /* 0x000fca00000000a8 */
[----:B------:R-:W-:-:S04]  /*2500*/  F2FP.BF16.F32.PACK_AB R168, RZ, R168 ;  /* 0x000000a8ffa8723e */ /* 0x000fc800000010ff */
[----:B------:R-:W-:-:S05]  /*2510*/  PRMT R219, R168, 0x7610, R219 ;  /* 0x00007610a8db7816 */ /* 0x000fca00000000db */
[----:B------:R1:W-:Y:S01]  /*2520*/  @P1 STG.E.U16 desc[UR36][R216.64+0x2], R219 ;  /* 0x000002dbd8001986 */ /* 0x0003e2000c101524 */
[----:B------:R-:W-:-:S04]  /*2530*/  ISETP.GT.AND P1, PT, R3, 0x8, PT ;  /* 0x000000080300780c */ /* 0x000fc80003f24270 */
[----:B------:R-:W-:Y:S02]  /*2540*/  ISETP.GT.AND P2, PT, R0, RZ, P1 ;  /* 0x000000ff0000720c */ /* 0x000fe40000f44270 */
[----:B-1----:R-:W-:-:S03]  /*2550*/  SHF.L.U64.HI R219, R8, 0x3, R9 ;  /* 0x0000000308db7819 */ /* 0x002fc60000010209 */
[----:B------:R-:W-:-:S04]  /*2560*/  IMAD.WIDE.U32 R168, R5, R8, R218 ;  /* 0x0000000805a87225 */ /* 0x000fc800078e00da */
[----:B------:R-:W-:Y:S01]  /*2570*/  IMAD.IADD R169, R21, 0x1, R169 ;  /* 0x0000000115a97824 */ /* 0x000fe200078e02a9 */
[----:B------:R-:W-:-:S05]  /*2580*/  IADD3 R21, P3, R12, R168, RZ ;  /* 0x000000a80c157210 */ /* 0x000fca0007f7e0ff */
[----:B------:R-:W-:Y:S01]  /*2590*/  IMAD.X R222, R169, 0x1, R15, P3 ;  /* 0x00000001a9de7824 */ /* 0x000fe200018e060f */
[----:B------:R-:W-:-:S04]  /*25a0*/  LEA R226, P3, R21, R10, 0x1 ;  /* 0x0000000a15e27211 */ /* 0x000fc800078608ff */
[----:B------:R-:W-:-:S05]  /*25b0*/  LEA.HI.X R227, R21, R11, R222, 0x1, P3 ;  /* 0x0000000b15e37211 */ /* 0x000fca00018f0cde */
[----:B------:R1:W2:Y:S01]  /*25c0*/  @P2 LDG.E.LTC128B.U16 R4, desc[UR36][R226.64] ;  /* 0x00000024e2042981 */ /* 0x0002a2000c1e1520 */
[----:B------:R-:W-:Y:S01]  /*25d0*/  IADD3 R224, P3, R220, R168, RZ ;  /* 0x000000a8dce07210 */ /* 0x000fe20007f7e0ff */
[----:B------:R-:W-:Y:S01]  /*25e0*/  BSSY B1, `(.L_x_37) ;  /* 0x0000015000017945 */ /* 0x000fe20003800000 */
[----:B------:R-:W-:-:S03]  /*25f0*/  ISETP.GT.AND P4, PT, R0, 0x1, P1 ;  /* 0x000000010000780c */ /* 0x000fc60000f84270 */
[----:B------:R-:W-:Y:S02]  /*2600*/  IMAD.X R225, R221, 0x1, R169, P3 ;  /* 0x00000001dde17824 */ /* 0x000fe400018e06a9 */
[----:B------:R-:W-:-:S04]  /*2610*/  IMAD.WIDE.U32 R224, R20, UR43, R224 ;  /* 0x0000002b14e07c25 */ /* 0x000fc8000f8e00e0 */
[----:B------:R-:W-:Y:S01]  /*2620*/  IMAD.IADD R21, R223, 0x1, R225 ;  /* 0x00000001df157824 */ /* 0x000fe200078e02e1 */
[----:B------:R-:W-:Y:S01]  /*2630*/  LEA R168, P3, R224, R10, 0x1 ;  /* 0x0000000ae0a87211 */ /* 0x000fe200078608ff */
[----:B-1----:R-:W-:-:S03]  /*2640*/  IMAD.U32 R227, RZ, RZ, UR6 ;  /* 0x00000006ffe37e24 */ /* 0x002fc6000f8e00ff */
[----:B------:R-:W-:Y:S01]  /*2650*/  LEA.HI.X R169, R224, R11, R21, 0x1, P3 ;  /* 0x0000000be0a97211 */ /* 0x000fe200018f0c15 */
[----:B--2---:R-:W-:-:S04]  /*2660*/  IMAD.U32 R222, R4, 0x10000, RZ ;  /* 0x0001000004de7824 */ /* 0x004fc800078e00ff */
[----:B------:R-:W-:Y:S01]  /*2670*/  FMUL R21, R222, R23 ;  /* 0x00000017de157220 */ /* 0x000fe20000400000 */
[----:B------:R-:W-:-:S03]  /*2680*/  IMAD.U32 R222, RZ, RZ, UR7 ;  /* 0x00000007ffde7e24 */ /* 0x000fc6000f8e00ff */
[----:B------:R-:W-:Y:S01]  /*2690*/  FFMA R170, R170, R22, R21 ;  /* 0x00000016aaaa7223 */ /* 0x000fe20000000015 */
[----:B------:R-:W-:Y:S01]  /*26a0*/  IMAD.U32 R21, RZ, RZ, UR6 ;  /* 0x00000006ff157e24 */ /* 0x000fe2000f8e00ff */
[----:B------:R-:W-:-:S03]  /*26b0*/  SHF.L.U64.HI R227, R227, 0x4, R222 ;  /* 0x00000004e3e37819 */ /* 0x000fc600000102de */
[----:B------:R-:W-:Y:S01]  /*26c0*/  IMAD.SHL.U32 R21, R21, 0x10, RZ ;  /* 0x0000001015157824 */ /* 0x000fe200078e00ff */
[----:B------:R-:W-:-:S04]  /*26d0*/  F2FP.BF16.F32.PACK_AB R170, RZ, R170 ;  /* 0x000000aaffaa723e */ /* 0x000fc800000010ff */
[----:B------:R-:W-:-:S05]  /*26e0*/  IADD3 R224, P3, R21, R216, RZ ;  /* 0x000000d815e07210 */ /* 0x000fca0007f7e0ff */
[----:B------:R-:W-:-:S05]  /*26f0*/  IMAD.X R225, R227, 0x1, R217, P3 ;  /* 0x00000001e3e17824 */ /* 0x000fca00018e06d9 */
[----:B------:R1:W-:Y:S01]  /*2700*/  @P2 STG.E.U16 desc[UR36][R224.64], R170 ;  /* 0x000000aae0002986 */ /* 0x0003e2000c101524 */
[----:B------:R-:W-:Y:S05]  /*2710*/  @!P4 BRA `(.L_x_38) ;  /* 0x000000000004c947 */ /* 0x000fea0003800000 */
[----:B------:R2:W5:Y:S02]  /*2720*/  LDG.E.LTC128B.U16 R4, desc[UR36][R168.64+0x2] ;  /* 0x00000224a8047981 */ /* 0x000564000c1e1520 */
.L_x_38:
[----:B------:R-:W-:Y:S05]  /*2730*/  BSYNC B1 ;  /* 0x0000000000017941 */ /* 0x000fea0003800000 */
.L_x_37:
[----:B-1---5:R-:W-:Y:S01]  /*2740*/  IMAD.U32 R170, R4, 0x10000, RZ ;  /* 0x0001000004aa7824 */ /* 0x022fe200078e00ff */
[----:B------:R-:W-:Y:S01]  /*2750*/  ISETP.GT.AND P2, PT, R0, 0x8, P0 ;  /* 0x000000080000780c */ /* 0x000fe20000744270 */
[----:B------:R-:W-:Y:S02]  /*2760*/  BSSY B1, `(.L_x_39) ;  /* 0x000000a000017945 */ /* 0x000fe40003800000 */
[----:B------:R-:W-:-:S04]  /*2770*/  FMUL R170, R170, R23 ;  /* 0x00000017aaaa7220 */ /* 0x000fc80000400000 */
[----:B------:R-:W-:Y:S01]  /*2780*/  FFMA R170, R171, R22, R170 ;  /* 0x00000016abaa7223 */ /* 0x000fe200000000aa */
[----:B------:R-:W-:-:S04]  /*2790*/  @P4 IMAD.MOV.U32 R171, RZ, RZ, R225 ;  /* 0x000000ffffab4224 */ /* 0x000fc800078e00e1 */
[----:B------:R-:W-:-:S04]  /*27a0*/  F2FP.BF16.F32.PACK_AB R170, RZ, R170 ;  /* 0x000000aaffaa723e */ /* 0x000fc800000010ff */
[----:B------:R-:W-:Y:S02]  /*27b0*/  PRMT R222, R170, 0x7610, R222 ;  /* 0x00007610aade7816 */ /* 0x000fe400000000de */
[----:B------:R-:W-:-:S05]  /*27c0*/  @P4 MOV R170, R224 ;  /* 0x000000e000aa4202 */ /* 0x000fca0000000f00 */
[----:B------:R1:W-:Y:S01]  /*27d0*/  @P4 STG.E.U16 desc[UR36][R170.64+0x2], R222 ;  /* 0x000002deaa004986 */ /* 0x0003e2000c101524 */
[----:B------:R-:W-:Y:S05]  /*27e0*/  @!P2 BRA `(.L_x_40) ;  /* 0x000000000004a947 */ /* 0x000fea0003800000 */
[----:B------:R3:W5:Y:S02]  /*27f0*/  LDG.E.LTC128B.U16 R4, desc[UR36][R6.64+0x10] ;  /* 0x0000102406047981 */ /* 0x000764000c1e1520 */
.L_x_40:
[----:B------:R-:W-:Y:S05]  /*2800*/  BSYNC B1 ;  /* 0x0000000000017941 */ /* 0x000fea0003800000 */
.L_x_39:
[----:B-1---5:R-:W-:Y:S01]  /*2810*/  IMAD.U32 R170, R4, 0x10000, RZ ;  /* 0x0001000004aa7824 */ /* 0x022fe200078e00ff */
[----:B------:R-:W-:Y:S01]  /*2820*/  ISETP.GT.AND P3, PT, R0, 0x9, P0 ;  /* 0x000000090000780c */ /* 0x000fe20000764270 */
[----:B------:R-:W-:Y:S02]  /*2830*/  BSSY B1, `(.L_x_41) ;  /* 0x000000a000017945 */ /* 0x000fe40003800000 */
[----:B------:R-:W-:Y:S01]  /*2840*/  FMUL R171, R170, R23 ;  /* 0x00000017aaab7220 */ /* 0x000fe20000400000 */
[----:B------:R-:W-:-:S03]  /*2850*/  @P2 IMAD.MOV.U32 R170, RZ, RZ, R216 ;  /* 0x000000ffffaa2224 */ /* 0x000fc600078e00d8 */
[----:B------:R-:W-:-:S05]  /*2860*/  FFMA R171, R172, R22, R171 ;  /* 0x00000016acab7223 */ /* 0x000fca00000000ab */
[----:B------:R-:W-:-:S04]  /*2870*/  F2FP.BF16.F32.PACK_AB R171, RZ, R171 ;  /* 0x000000abffab723e */ /* 0x000fc800000010ff */
[----:B------:R-:W-:Y:S01]  /*2880*/  PRMT R172, R171, 0x7610, R172 ;  /* 0x00007610abac7816 */ /* 0x000fe200000000ac */
[----:B------:R-:W-:-:S05]  /*2890*/  @P2 IMAD.MOV.U32 R171, RZ, RZ, R217 ;  /* 0x000000ffffab2224 */ /* 0x000fca00078e00d9 */
[----:B------:R1:W-:Y:S01]  /*28a0*/  @P2 STG.E.U16 desc[UR36][R170.64+0x10], R172 ;  /* 0x000010acaa002986 */ /* 0x0003e2000c101524 */
[----:B------:R-:W-:Y:S05]  /*28b0*/  @!P3 BRA `(.L_x_42) ;  /* 0x000000000004b947 */ /* 0x000fea0003800000 */
[----:B------:R4:W5:Y:S02]  /*28c0*/  LDG.E.LTC128B.U16 R4, desc[UR36][R6.64+0x12] ;  /* 0x0000122406047981 */ /* 0x000964000c1e1520 */
.L_x_42:
[----:B------:R-:W-:Y:S05]  /*28d0*/  BSYNC B1 ;  /* 0x0000000000017941 */ /* 0x000fea0003800000 */
.L_x_41:
[----:B-1---5:R-:W-:Y:S01]  /*28e0*/  IMAD.U32 R170, R4, 0x10000, RZ ;  /* 0x0001000004aa7824 */ /* 0x022fe200078e00ff */
[----:B------:R-:W-:Y:S01]  /*28f0*/  ISETP.GT.AND P2, PT, R0, 0x8, P1 ;  /* 0x000000080000780c */ /* 0x000fe20000f44270 */
[----:B------:R-:W-:Y:S01]  /*2900*/  @P3 IMAD.MOV.U32 R171, RZ, RZ, R217 ;  /* 0x000000ffffab3224 */ /* 0x000fe200078e00d9 */
[----:B------:R-:W-:Y:S01]  /*2910*/  BSSY B1, `(.L_x_43) ;  /* 0x0000009000017945 */ /* 0x000fe20003800000 */
[----:B------:R-:W-:-:S04]  /*2920*/  FMUL R170, R170, R23 ;  /* 0x00000017aaaa7220 */ /* 0x000fc80000400000 */
[----:B------:R-:W-:-:S05]  /*2930*/  FFMA R170, R173, R22, R170 ;  /* 0x00000016adaa7223 */ /* 0x000fca00000000aa */
[----:B------:R-:W-:-:S04]  /*2940*/  F2FP.BF16.F32.PACK_AB R170, RZ, R170 ;  /* 0x000000aaffaa723e */ /* 0x000fc800000010ff */
[----:B------:R-:W-:Y:S01]  /*2950*/  PRMT R172, R170, 0x7610, R172 ;  /* 0x00007610aaac7816 */ /* 0x000fe200000000ac */
[----:B------:R-:W-:-:S05]  /*2960*/  @P3 IMAD.MOV.U32 R170, RZ, RZ, R216 ;  /* 0x000000ffffaa3224 */ /* 0x000fca00078e00d8 */
[----:B------:R1:W-:Y:S01]  /*2970*/  @P3 STG.E.U16 desc[UR36][R170.64+0x12], R172 ;  /* 0x000012acaa003986 */ /* 0x0003e2000c101524 */
[----:B------:R-:W-:Y:S05]  /*2980*/  @!P2 BRA `(.L_x_44) ;  /* 0x000000000004a947 */ /* 0x000fea0003800000 */
[----:B------:R0:W5:Y:S02]  /*2990*/  LDG.E.LTC128B.U16 R4, desc[UR36][R168.64+0x10] ;  /* 0x00001024a8047981 */ /* 0x000164000c1e1520 */
.L_x_44:
[----:B------:R-:W-:Y:S05]  /*29a0*/  BSYNC B1 ;  /* 0x0000000000017941 */ /* 0x000fea0003800000 */
.L_x_43:
        /* <DEDUP_REMOVED lines=12> */
.L_x_46:
[----:B------:R-:W-:Y:S05]  /*2a70*/  BSYNC B1 ;  /* 0x0000000000017941 */ /* 0x000fea0003800000 */
.L_x_45:
[----:B-1---5:R-:W-:Y:S01]  /*2a80*/  IMAD.U32 R170, R4, 0x10000, RZ ;  /* 0x0001000004aa7824 */ /* 0x022fe200078e00ff */
[----:B------:R-:W-:Y:S01]  /*2a90*/  ISETP.GT.AND P2, PT, R0, 0x10, P0 ;  /* 0x000000100000780c */ /* 0x000fe20000744270 */
[----:B------:R-:W-:Y:S01]  /*2aa0*/  @P3 IMAD.MOV.U32 R171, RZ, RZ, R225 ;  /* 0x000000ffffab3224 */ /* 0x000fe200078e00e1 */
[----:B------:R-:W-:Y:S01]  /*2ab0*/  BSSY B1, `(.L_x_47) ;  /* 0x0000009000017945 */ /* 0x000fe20003800000 */
[----:B------:R-:W-:-:S04]  /*2ac0*/  FMUL R170, R170, R23 ;  /* 0x00000017aaaa7220 */ /* 0x000fc80000400000 */
[----:B------:R-:W-:-:S05]  /*2ad0*/  FFMA R170, R175, R22, R170 ;  /* 0x00000016afaa7223 */ /* 0x000fca00000000aa */
[----:B------:R-:W-:-:S04]  /*2ae0*/  F2FP.BF16.F32.PACK_AB R170, RZ, R170 ;  /* 0x000000aaffaa723e */ /* 0x000fc800000010ff */
[----:B------:R-:W-:Y:S02]  /*2af0*/  PRMT R172, R170, 0x7610, R172 ;  /* 0x00007610aaac7816 */ /* 0x000fe400000000ac */
[----:B------:R-:W-:-:S05]  /*2b00*/  @P3 MOV R170, R224 ;  /* 0x000000e000aa3202 */ /* 0x000fca0000000f00 */
[----:B------:R1:W-:Y:S01]  /*2b10*/  @P3 STG.E.U16 desc[UR36][R170.64+0x12], R172 ;  /* 0x000012acaa003986 */ /* 0x0003e2000c101524 */
[----:B------:R-:W-:Y:S05]  /*2b20*/  @!P2 BRA `(.L_x_48) ;  /* 0x000000000004a947 */ /* 0x000fea0003800000 */
[----:B------:R0:W5:Y:S02]  /*2b30*/  LDG.E.LTC128B.U16 R4, desc[UR36][R6.64+0x20] ;  /* 0x0000202406047981 */ /* 0x000164000c1e1520 */
.L_x_48:
[----:B------:R-:W-:Y:S05]  /*2b40*/  BSYNC B1 ;  /* 0x0000000000017941 */ /* 0x000fea0003800000 */
.L_x_47:
        /* <DEDUP_REMOVED lines=12> */
.L_x_50:
[----:B------:R-:W-:Y:S05]  /*2c10*/  BSYNC B1 ;  /* 0x0000000000017941 */ /* 0x000fea0003800000 */
.L_x_49:
        /* <DEDUP_REMOVED lines=12> */
.L_x_52:
[----:B------:R-:W-:Y:S05]  /*2ce0*/  BSYNC B1 ;  /* 0x0000000000017941 */ /* 0x000fea0003800000 */
.L_x_51:
        /* <DEDUP_REMOVED lines=12> */
.L_x_54:
[----:B------:R-:W-:Y:S05]  /*2db0*/  BSYNC B1 ;  /* 0x0000000000017941 */ /* 0x000fea0003800000 */
.L_x_53:
        /* <DEDUP_REMOVED lines=12> */
.L_x_56:
[----:B------:R-:W-:Y:S05]  /*2e80*/  BSYNC B1 ;  /* 0x0000000000017941 */ /* 0x000fea0003800000 */
.L_x_55:
        /* <DEDUP_REMOVED lines=12> */
.L_x_58:
[----:B------:R-:W-:Y:S05]  /*2f50*/  BSYNC B1 ;  /* 0x0000000000017941 */ /* 0x000fea0003800000 */
.L_x_57:
        /* <DEDUP_REMOVED lines=12> */
.L_x_60:
[----:B------:R-:W-:Y:S05]  /*3020*/  BSYNC B1 ;  /* 0x0000000000017941 */ /* 0x000fea0003800000 */
.L_x_59:
        /* <DEDUP_REMOVED lines=12> */
.L_x_62:
[----:B------:R-:W-:Y:S05]  /*30f0*/  BSYNC B1 ;  /* 0x0000000000017941 */ /* 0x000fea0003800000 */
.L_x_61:
        /* <DEDUP_REMOVED lines=12> */
.L_x_64:
[----:B------:R-:W-:Y:S05]  /*31c0*/  BSYNC B1 ;  /* 0x0000000000017941 */ /* 0x000fea0003800000 */
.L_x_63:
        /* <DEDUP_REMOVED lines=12> */
.L_x_66:
[----:B------:R-:W-:Y:S05]  /*3290*/  BSYNC B1 ;  /* 0x0000000000017941 */ /* 0x000fea0003800000 */
.L_x_65:
        /* <DEDUP_REMOVED lines=12> */
.L_x_68:
[----:B------:R-:W-:Y:S05]  /*3360*/  BSYNC B1 ;  /* 0x0000000000017941 */ /* 0x000fea0003800000 */
.L_x_67:
        /* <DEDUP_REMOVED lines=12> */
.L_x_70:
[----:B------:R-:W-:Y:S05]  /*3430*/  BSYNC B1 ;  /* 0x0000000000017941 */ /* 0x000fea0003800000 */
.L_x_69:
        /* <DEDUP_REMOVED lines=12> */
.L_x_72:
[----:B------:R-:W-:Y:S05]  /*3500*/  BSYNC B1 ;  /* 0x0000000000017941 */ /* 0x000fea0003800000 */
.L_x_71:
        /* <DEDUP_REMOVED lines=12> */
.L_x_74:
[----:B------:R-:W-:Y:S05]  /*35d0*/  BSYNC B1 ;  /* 0x0000000000017941 */ /* 0x000fea0003800000 */
.L_x_73:
        /* <DEDUP_REMOVED lines=12> */
.L_x_76:
[----:B------:R-:W-:Y:S05]  /*36a0*/  BSYNC B1 ;  /* 0x0000000000017941 */ /* 0x000fea0003800000 */
.L_x_75:
        /* <DEDUP_REMOVED lines=12> */
.L_x_78:
[----:B------:R-:W-:Y:S05]  /*3770*/  BSYNC B1 ;  /* 0x0000000000017941 */ /* 0x000fea0003800000 */
.L_x_77:
        /* <DEDUP_REMOVED lines=12> */
.L_x_80:
[----:B------:R-:W-:Y:S05]  /*3840*/  BSYNC B1 ;  /* 0x0000000000017941 */ /* 0x000fea0003800000 */
.L_x_79:
        /* <DEDUP_REMOVED lines=12> */
.L_x_82:
[----:B------:R-:W-:Y:S05]  /*3910*/  BSYNC B1 ;  /* 0x0000000000017941 */ /* 0x000fea0003800000 */
.L_x_81:
        /* <DEDUP_REMOVED lines=12> */
.L_x_84:
[----:B------:R-:W-:Y:S05]  /*39e0*/  BSYNC B1 ;  /* 0x0000000000017941 */ /* 0x000fea0003800000 */
.L_x_83:
        /* <DEDUP_REMOVED lines=12> */
.L_x_86:
[----:B------:R-:W-:Y:S05]  /*3ab0*/  BSYNC B1 ;  /* 0x0000000000017941 */ /* 0x000fea0003800000 */
.L_x_85:
        /* <DEDUP_REMOVED lines=12> */
.L_x_88:
[----:B------:R-:W-:Y:S05]  /*3b80*/  BSYNC B1 ;  /* 0x0000000000017941 */ /* 0x000fea0003800000 */
.L_x_87:
        /* <DEDUP_REMOVED lines=12> */
.L_x_90:
[----:B------:R-:W-:Y:S05]  /*3c50*/  BSYNC B1 ;  /* 0x0000000000017941 */ /* 0x000fea0003800000 */
.L_x_89:
        /* <DEDUP_REMOVED lines=12> */
.L_x_92:
[----:B------:R-:W-:Y:S05]  /*3d20*/  BSYNC B1 ;  /* 0x0000000000017941 */ /* 0x000fea0003800000 */
.L_x_91:
        /* <DEDUP_REMOVED lines=12> */
.L_x_94:
[----:B------:R-:W-:Y:S05]  /*3df0*/  BSYNC B1 ;  /* 0x0000000000017941 */ /* 0x000fea0003800000 */
.L_x_93:
        /* <DEDUP_REMOVED lines=12> */
.L_x_96:
[----:B------:R-:W-:Y:S05]  /*3ec0*/  BSYNC B1 ;  /* 0x0000000000017941 */ /* 0x000fea0003800000 */
.L_x_95:
        /* <DEDUP_REMOVED lines=12> */
.L_x_98:
[----:B------:R-:W-:Y:S05]  /*3f90*/  BSYNC B1 ;  /* 0x0000000000017941 */ /* 0x000fea0003800000 */
.L_x_97:
        /* <DEDUP_REMOVED lines=12> */
.L_x_100:
[----:B------:R-:W-:Y:S05]  /*4060*/  BSYNC B1 ;  /* 0x0000000000017941 */ /* 0x000fea0003800000 */
.L_x_99:
        /* <DEDUP_REMOVED lines=12> */
.L_x_102:
[----:B------:R-:W-:Y:S05]  /*4130*/  BSYNC B1 ;  /* 0x0000000000017941 */ /* 0x000fea0003800000 */
.L_x_101:
        /* <DEDUP_REMOVED lines=12> */
.L_x_104:
[----:B------:R-:W-:Y:S05]  /*4200*/  BSYNC B1 ;  /* 0x0000000000017941 */ /* 0x000fea0003800000 */
.L_x_103:
        /* <DEDUP_REMOVED lines=12> */
.L_x_106:
[----:B------:R-:W-:Y:S05]  /*42d0*/  BSYNC B1 ;  /* 0x0000000000017941 */ /* 0x000fea0003800000 */
.L_x_105:
        /* <DEDUP_REMOVED lines=12> */
.L_x_108:
[----:B------:R-:W-:Y:S05]  /*43a0*/  BSYNC B1 ;  /* 0x0000000000017941 */ /* 0x000fea0003800000 */
.L_x_107:
        /* <DEDUP_REMOVED lines=12> */
.L_x_110:
[----:B------:R-:W-:Y:S05]  /*4470*/  BSYNC B1 ;  /* 0x0000000000017941 */ /* 0x000fea0003800000 */
.L_x_109:
        /* <DEDUP_REMOVED lines=12> */
.L_x_112:
[----:B------:R-:W-:Y:S05]  /*4540*/  BSYNC B1 ;  /* 0x0000000000017941 */ /* 0x000fea0003800000 */
.L_x_111:
        /* <DEDUP_REMOVED lines=12> */
.L_x_114:
[----:B------:R-:W-:Y:S05]  /*4610*/  BSYNC B1 ;  /* 0x0000000000017941 */ /* 0x000fea0003800000 */
.L_x_113:
        /* <DEDUP_REMOVED lines=12> */
.L_x_116:
[----:B------:R-:W-:Y:S05]  /*46e0*/  BSYNC B1 ;  /* 0x0000000000017941 */ /* 0x000fea0003800000 */
.L_x_115:
        /* <DEDUP_REMOVED lines=12> */
.L_x_118:
[----:B------:R-:W-:Y:S05]  /*47b0*/  BSYNC B1 ;  /* 0x0000000000017941 */ /* 0x000fea0003800000 */
.L_x_117:
        /* <DEDUP_REMOVED lines=12> */
.L_x_120:
[----:B------:R-:W-:Y:S05]  /*4880*/  BSYNC B1 ;  /* 0x0000000000017941 */ /* 0x000fea0003800000 */
.L_x_119:
        /* <DEDUP_REMOVED lines=12> */
.L_x_122:
[----:B------:R-:W-:Y:S05]  /*4950*/  BSYNC B1 ;  /* 0x0000000000017941 */ /* 0x000fea0003800000 */
.L_x_121:
[----:B0--345:R-:W-:Y:S01]  /*4960*/  IMAD.U32 R6, R4, 0x10000, RZ ;  /* 0x0001000004067824 */ /* 0x039fe200078e00ff */
[----:B------:R-:W-:Y:S01]  /*4970*/  ISETP.GT.AND P2, PT, R0, 0x58, P1 ;  /* 0x000000580000780c */ /* 0x000fe20000f44270 */
[----:B------:R-:W-:Y:S01]  /*4980*/  @P0 IMAD.MOV.U32 R7, RZ, RZ, R217 ;  /* 0x000000ffff070224 */ /* 0x000fe200078e00d9 */
[----:B------:R-:W-:Y:S01]  /*4990*/  BSSY B1, `(.L_x_123) ;  /* 0x0000009000017945 */ /* 0x000fe20003800000 */
[----:B------:R-:W-:-:S04]  /*49a0*/  FMUL R6, R6, R23 ;  /* 0x0000001706067220 */ /* 0x000fc80000400000 */
[----:B------:R-:W-:-:S05]  /*49b0*/  FFMA R6, R213, R22, R6 ;  /* 0x00000016d5067223 */ /* 0x000fca0000000006 */
[----:B------:R-:W-:-:S04]  /*49c0*/  F2FP.BF16.F32.PACK_AB R6, RZ, R6 ;  /* 0x00000006ff06723e */ /* 0x000fc800000010ff */
[----:B-1----:R-:W-:Y:S01]  /*49d0*/  PRMT R170, R6, 0x7610, R170 ;  /* 0x0000761006aa7816 */ /* 0x002fe200000000aa */
[----:B------:R-:W-:-:S05]  /*49e0*/  @P0 IMAD.MOV.U32 R6, RZ, RZ, R216 ;  /* 0x000000ffff060224 */ /* 0x000fca00078e00d8 */
[----:B------:R0:W-:Y:S01]  /*49f0*/  @P0 STG.E.U16 desc[UR36][R6.64+0xb2], R170 ;  /* 0x0000b2aa06000986 */ /* 0x0001e2000c101524 */
[----:B------:R-:W-:Y:S05]  /*4a00*/  @!P2 BRA `(.L_x_124) ;  /* 0x000000000004a947 */ /* 0x000fea0003800000 */
[----:B------:R1:W5:Y:S02]  /*4a10*/  LDG.E.LTC128B.U16 R4, desc[UR36][R168.64+0xb0] ;  /* 0x0000b024a8047981 */ /* 0x000364000c1e1520 */
.L_x_124:
[----:B------:R-:W-:Y:S05]  /*4a20*/  BSYNC B1 ;  /* 0x0000000000017941 */ /* 0x000fea0003800000 */
.L_x_123:
[----:B0----5:R-:W-:Y:S01]  /*4a30*/  IMAD.U32 R6, R4, 0x10000, RZ ;  /* 0x0001000004067824 */ /* 0x021fe200078e00ff */
[----:B------:R-:W-:Y:S01]  /*4a40*/  ISETP.GT.AND P1, PT, R0, 0x59, P1 ;  /* 0x000000590000780c */ /* 0x000fe20000f24270 */
[----:B------:R-:W-:Y:S01]  /*4a50*/  BSSY B1, `(.L_x_125) ;  /* 0x000000c000017945 */ /* 0x000fe20003800000 */
[----:B------:R-:W-:Y:S01]  /*4a60*/  IADD3 R175, P0, R5, 0x80, RZ ;  /* 0x0000008005af7810 */ /* 0x000fe20007f1e0ff */
[----:B------:R-:W-:Y:S01]  /*4a70*/  FMUL R7, R6, R23 ;  /* 0x0000001706077220 */ /* 0x000fe20000400000 */
[----:B------:R-:W-:-:S03]  /*4a80*/  @P2 IMAD.MOV.U32 R6, RZ, RZ, R224 ;  /* 0x000000ffff062224 */ /* 0x000fc600078e00e0 */
[----:B------:R-:W-:Y:S01]  /*4a90*/  FFMA R7, R214, R22, R7 ;  /* 0x00000016d6077223 */ /* 0x000fe20000000007 */
[----:B------:R-:W-:-:S04]  /*4aa0*/  IMAD.X R171, RZ, RZ, UR9, P0 ;  /* 0x00000009ffab7e24 */ /* 0x000fc800080e06ff */
[----:B------:R-:W-:-:S04]  /*4ab0*/  F2FP.BF16.F32.PACK_AB R7, RZ, R7 ;  /* 0x00000007ff07723e */ /* 0x000fc800000010ff */
[----:B------:R-:W-:Y:S01]  /*4ac0*/  PRMT R170, R7, 0x7610, R170 ;  /* 0x0000761007aa7816 */ /* 0x000fe200000000aa */
[----:B------:R-:W-:-:S05]  /*4ad0*/  @P2 IMAD.MOV.U32 R7, RZ, RZ, R225 ;  /* 0x000000ffff072224 */ /* 0x000fca00078e00e1 */
[----:B------:R0:W-:Y:S01]  /*4ae0*/  @P2 STG.E.U16 desc[UR36][R6.64+0xb0], R170 ;  /* 0x0000b0aa06002986 */ /* 0x0001e2000c101524 */
[----:B------:R-:W-:Y:S05]  /*4af0*/  @!P1 BRA `(.L_x_126) ;  /* 0x0000000000049947 */ /* 0x000fea0003800000 */
[----:B------:R3:W5:Y:S02]  /*4b00*/  LDG.E.LTC128B.U16 R4, desc[UR36][R168.64+0xb2] ;  /* 0x0000b224a8047981 */ /* 0x000764000c1e1520 */
.L_x_126:
[----:B------:R-:W-:Y:S05]  /*4b10*/  BSYNC B1 ;  /* 0x0000000000017941 */ /* 0x000fea0003800000 */
.L_x_125:
[C---:B0----5:R-:W-:Y:S01]  /*4b20*/  SHF.L.U32 R6, R4.reuse, 0x10, RZ ;  /* 0x0000001004067819 */ /* 0x061fe200000006ff */
[-C--:B------:R-:W-:Y:S01]  /*4b30*/  IMAD R170, R171, R8.reuse, RZ ;  /* 0x00000008abaa7224 */ /* 0x080fe200078e02ff */
[----:B------:R-:W-:Y:S02]  /*4b40*/  ISETP.GT.AND P0, PT, R3, 0x80, PT ;  /* 0x000000800300780c */ /* 0x000fe40003f04270 */
[----:B------:R-:W-:Y:S01]  /*4b50*/  PRMT R176, R4, 0x7610, R176 ;  /* 0x0000761004b07816 */ /* 0x000fe200000000b0 */
[----:B-123--:R-:W-:Y:S01]  /*4b60*/  FMUL R168, R6, R23 ;  /* 0x0000001706a87220 */ /* 0x00efe20000400000 */
[C---:B------:R-:W-:Y:S01]  /*4b70*/  IMAD R177, R175.reuse, R9, R170 ;  /* 0x00000009afb17224 */ /* 0x040fe200078e02aa */
[----:B------:R-:W-:Y:S01]  /*4b80*/  ISETP.GT.AND P4, PT, R0, RZ, P0 ;  /* 0x000000ff0000720c */ /* 0x000fe20000784270 */
[----:B------:R-:W-:-:S04]  /*4b90*/  IMAD.WIDE.U32 R6, R175, R8, R14 ;  /* 0x00000008af067225 */ /* 0x000fc800078e000e */
[----:B------:R-:W-:Y:S01]  /*4ba0*/  FFMA R215, R215, R22, R168 ;  /* 0x00000016d7d77223 */ /* 0x000fe200000000a8 */
[----:B------:R-:W-:Y:S01]  /*4bb0*/  IMAD.IADD R7, R7, 0x1, R177 ;  /* 0x0000000107077824 */ /* 0x000fe200078e02b1 */
[----:B------:R-:W-:-:S03]  /*4bc0*/  LEA R168, P2, R6, R10, 0x1 ;  /* 0x0000000a06a87211 */ /* 0x000fc600078408ff */
[----:B------:R-:W-:Y:S02]  /*4bd0*/  F2FP.BF16.F32.PACK_AB R215, RZ, R215 ;  /* 0x000000d7ffd7723e */ /* 0x000fe400000010ff */
[----:B------:R-:W-:-:S03]  /*4be0*/  LEA.HI.X R169, R6, R11, R7, 0x1, P2 ;  /* 0x0000000b06a97211 */ /* 0x000fc600010f0c07 */
[----:B------:R0:W-:Y:S04]  /*4bf0*/  @P1 STG.E.U16 desc[UR36][R224.64+0xb2], R215 ;  /* 0x0000b2d7e0001986 */ /* 0x0001e8000c101524 */
[----:B------:R-:W2:Y:S01]  /*4c00*/  @P4 LDG.E.LTC128B.U16 R176, desc[UR36][R168.64] ;  /* 0x00000024a8b04981 */ /* 0x000ea2000c1e1520 */
[----:B------:R-:W-:Y:S01]  /*4c10*/  IMAD.WIDE.U32 R6, R175, R8, R220 ;  /* 0x00000008af067225 */ /* 0x000fe200078e00dc */
[----:B------:R-:W-:Y:S01]  /*4c20*/  USHF.L.U64.HI UR4, UR6, 0x8, UR7 ;  /* 0x0000000806047899 */ /* 0x000fe20008010207 */
[----:B------:R-:W-:Y:S01]  /*4c30*/  ISETP.GT.AND P2, PT, R0, 0x1, P0 ;  /* 0x000000010000780c */ /* 0x000fe20000744270 */
[----:B------:R-:W-:Y:S01]  /*4c40*/  BSSY B1, `(.L_x_127) ;  /* 0x0000010000017945 */ /* 0x000fe20003800000 */
[----:B------:R-:W-:Y:S02]  /*4c50*/  IMAD.IADD R7, R177, 0x1, R7 ;  /* 0x00000001b1077824 */ /* 0x000fe400078e0207 */
[----:B------:R-:W-:-:S02]  /*4c60*/  IMAD.U32 R171, RZ, RZ, UR6 ;  /* 0x00000006ffab7e24 */ /* 0x000fc4000f8e00ff */
[----:B------:R-:W-:-:S03]  /*4c70*/  IMAD.WIDE.U32 R172, R20, UR43, R6 ;  /* 0x0000002b14ac7c25 */ /* 0x000fc6000f8e0006 */
[----:B------:R-:W-:Y:S02]  /*4c80*/  LEA R170, P1, R171, R216, 0x8 ;  /* 0x000000d8abaa7211 */ /* 0x000fe400078240ff */
[----:B------:R-:W-:Y:S02]  /*4c90*/  LEA R6, P3, R172, R10, 0x1 ;  /* 0x0000000aac067211 */ /* 0x000fe400078608ff */
[----:B------:R-:W-:Y:S01]  /*4ca0*/  IADD3.X R171, R217, UR4, RZ, P1, !PT ;  /* 0x00000004d9ab7c10 */ /* 0x000fe20008ffe4ff */
[----:B--2---:R-:W-:-:S04]  /*4cb0*/  IMAD.U32 R4, R176, 0x10000, RZ ;  /* 0x00010000b0047824 */ /* 0x004fc800078e00ff */
[----:B------:R-:W-:Y:S01]  /*4cc0*/  FMUL R7, R4, R23 ;  /* 0x0000001704077220 */ /* 0x000fe20000400000 */
[----:B------:R-:W-:-:S03]  /*4cd0*/  IMAD.IADD R4, R223, 0x1, R173 ;  /* 0x00000001df047824 */ /* 0x000fc600078e02ad */
[----:B------:R-:W-:-:S05]  /*4ce0*/  FFMA R7, R120, R22, R7 ;  /* 0x0000001678077223 */ /* 0x000fca0000000007 */
[----:B------:R-:W-:Y:S02]  /*4cf0*/  F2FP.BF16.F32.PACK_AB R120, RZ, R7 ;  /* 0x00000007ff78723e */ /* 0x000fe400000010ff */
[----:B------:R-:W-:-:S03]  /*4d00*/  LEA.HI.X R7, R172, R11, R4, 0x1, P3 ;  /* 0x0000000bac077211 */ /* 0x000fc600018f0c04 */
[----:B------:R0:W-:Y:S01]  /*4d10*/  @P4 STG.E.U16 desc[UR36][R170.64], R120 ;  /* 0x00000078aa004986 */ /* 0x0001e2000c101524 */
[----:B------:R-:W-:Y:S05]  /*4d20*/  @!P2 BRA `(.L_x_128) ;  /* 0x000000000004a947 */ /* 0x000fea0003800000 */
[----:B------:R1:W5:Y:S02]  /*4d30*/  LDG.E.LTC128B.U16 R176, desc[UR36][R6.64+0x2] ;  /* 0x0000022406b07981 */ /* 0x000364000c1e1520 */
.L_x_128:
[----:B------:R-:W-:Y:S05]  /*4d40*/  BSYNC B1 ;  /* 0x0000000000017941 */ /* 0x000fea0003800000 */
.L_x_127:
[----:B-----5:R-:W-:Y:S01]  /*4d50*/  IMAD.U32 R4, R176, 0x10000, RZ ;  /* 0x00010000b0047824 */ /* 0x020fe200078e00ff */
[----:B------:R-:W-:Y:S01]  /*4d60*/  ISETP.GT.AND P1, PT, R3, 0x88, PT ;  /* 0x000000880300780c */ /* 0x000fe20003f24270 */
[----:B------:R-:W-:Y:S01]  /*4d70*/  IMAD.WIDE.U32 R174, R175, R8, R218 ;  /* 0x00000008afae7225 */ /* 0x000fe200078e00da */
[----:B------:R-:W-:Y:S03]  /*4d80*/  BSSY B1, `(.L_x_129) ;  /* 0x0000012000017945 */ /* 0x000fe60003800000 */
[----:B------:R-:W-:Y:S01]  /*4d90*/  FMUL R4, R4, R23 ;  /* 0x0000001704047220 */ /* 0x000fe20000400000 */
[----:B------:R-:W-:Y:S01]  /*4da0*/  ISETP.GT.AND P3, PT, R0, RZ, P1 ;  /* 0x000000ff0000720c */ /* 0x000fe20000f64270 */
[----:B------:R-:W-:Y:S01]  /*4db0*/  IMAD.IADD R177, R177, 0x1, R175 ;  /* 0x00000001b1b17824 */ /* 0x000fe200078e02af */
[----:B0-----:R-:W-:Y:S01]  /*4dc0*/  IADD3 R120, P4, R12, R174, RZ ;  /* 0x000000ae0c787210 */ /* 0x001fe20007f9e0ff */
[----:B------:R-:W-:Y:S01]  /*4dd0*/  FFMA R4, R121, R22, R4 ;  /* 0x0000001679047223 */ /* 0x000fe20000000004 */
[----:B------:R-:W-:-:S04]  /*4de0*/  IADD3 R174, P5, R220, R174, RZ ;  /* 0x000000aedcae7210 */ /* 0x000fc80007fbe0ff */
[----:B------:R-:W-:Y:S01]  /*4df0*/  F2FP.BF16.F32.PACK_AB R121, RZ, R4 ;  /* 0x00000004ff79723e */ /* 0x000fe200000010ff */
[----:B------:R-:W-:Y:S01]  /*4e00*/  IMAD.X R4, R177, 0x1, R15, P4 ;  /* 0x00000001b1047824 */ /* 0x000fe200020e060f */
[C---:B------:R-:W-:Y:S01]  /*4e10*/  LEA R168, P4, R120.reuse, R10, 0x1 ;  /* 0x0000000a78a87211 */ /* 0x040fe200078808ff */
[----:B------:R-:W-:Y:S01]  /*4e20*/  IMAD.X R175, R221, 0x1, R177, P5 ;  /* 0x00000001ddaf7824 */ /* 0x000fe200028e06b1 */
[----:B------:R-:W-:Y:S01]  /*4e30*/  PRMT R172, R121, 0x7610, R172 ;  /* 0x0000761079ac7816 */ /* 0x000fe200000000ac */
[----:B------:R-:W-:Y:S01]  /*4e40*/  IMAD.MOV.U32 R121, RZ, RZ, R171 ;  /* 0x000000ffff797224 */ /* 0x000fe200078e00ab */
[----:B------:R-:W-:Y:S01]  /*4e50*/  LEA.HI.X R169, R120, R11, R4, 0x1, P4 ;  /* 0x0000000b78a97211 */ /* 0x000fe200020f0c04 */
[----:B------:R-:W-:-:S05]  /*4e60*/  IMAD.MOV.U32 R120, RZ, RZ, R170 ;  /* 0x000000ffff787224 */ /* 0x000fca00078e00aa */
[----:B------:R0:W-:Y:S01]  /*4e70*/  @P2 STG.E.U16 desc[UR36][R120.64+0x2], R172 ;  /* 0x000002ac78002986 */ /* 0x0001e2000c101524 */
[----:B------:R-:W-:Y:S05]  /*4e80*/  @!P3 BRA `(.L_x_130) ;  /* 0x000000000004b947 */ /* 0x000fea0003800000 */
[----:B------:R2:W5:Y:S02]  /*4e90*/  LDG.E.LTC128B.U16 R176, desc[UR36][R168.64] ;  /* 0x00000024a8b07981 */ /* 0x000564000c1e1520 */
.L_x_130:
[----:B------:R-:W-:Y:S05]  /*4ea0*/  BSYNC B1 ;  /* 0x0000000000017941 */ /* 0x000fea0003800000 */
.L_x_129:
[----:B-----5:R-:W-:Y:S01]  /*4eb0*/  SHF.L.U32 R4, R176, 0x10, RZ ;  /* 0x00000010b0047819 */ /* 0x020fe200000006ff */
[----:B------:R-:W-:Y:S01]  /*4ec0*/  IMAD.WIDE.U32 R174, R20, UR43, R174 ;  /* 0x0000002b14ae7c25 */ /* 0x000fe2000f8e00ae */
[----:B0-----:R-:W-:Y:S01]  /*4ed0*/  IADD3 R172, P2, R170, R21, RZ ;  /* 0x00000015aaac7210 */ /* 0x001fe20007f5e0ff */
[----:B------:R-:W-:Y:S02]  /*4ee0*/  BSSY B1, `(.L_x_131) ;  /* 0x000000c000017945 */ /* 0x000fe40003800000 */
[----:B--2---:R-:W-:Y:S01]  /*4ef0*/  FMUL R169, R4, R23 ;  /* 0x0000001704a97220 */ /* 0x004fe20000400000 */
[----:B------:R-:W-:Y:S01]  /*4f00*/  IMAD.IADD R4, R223, 0x1, R175 ;  /* 0x00000001df047824 */ /* 0x000fe200078e02af */
[----:B------:R-:W-:Y:S01]  /*4f10*/  LEA R168, P4, R174, R10, 0x1 ;  /* 0x0000000aaea87211 */ /* 0x000fe200078808ff */
[----:B------:R-:W-:Y:S02]  /*4f20*/  IMAD.X R173, R171, 0x1, R227, P2 ;  /* 0x00000001abad7824 */ /* 0x000fe400010e06e3 */
[----:B------:R-:W-:-:S05]  /*4f30*/  FFMA R169, R122, R22, R169 ;  /* 0x000000167aa97223 */ /* 0x000fca00000000a9 */
[----:B------:R-:W-:Y:S02]  /*4f40*/  F2FP.BF16.F32.PACK_AB R122, RZ, R169 ;  /* 0x000000a9ff7a723e */ /* 0x000fe400000010ff */
[----:B------:R-:W-:Y:S02]  /*4f50*/  LEA.HI.X R169, R174, R11, R4, 0x1, P4 ;  /* 0x0000000baea97211 */ /* 0x000fe400020f0c04 */
[----:B------:R-:W-:Y:S01]  /*4f60*/  ISETP.GT.AND P4, PT, R0, 0x1, P1 ;  /* 0x000000010000780c */ /* 0x000fe20000f84270 */
[----:B------:R0:W-:-:S12]  /*4f70*/  @P3 STG.E.U16 desc[UR36][R172.64], R122 ;  /* 0x0000007aac003986 */ /* 0x0001d8000c101524 */
[----:B0-----:R-:W-:Y:S05]  /*4f80*/  @!P4 BRA `(.L_x_132) ;  /* 0x000000000004c947 */ /* 0x001fea0003800000 */
[----:B------:R0:W5:Y:S02]  /*4f90*/  LDG.E.LTC128B.U16 R176, desc[UR36][R168.64+0x2] ;  /* 0x00000224a8b07981 */ /* 0x000164000c1e1520 */
.L_x_132:
[----:B------:R-:W-:Y:S05]  /*4fa0*/  BSYNC B1 ;  /* 0x0000000000017941 */ /* 0x000fea0003800000 */
.L_x_131:
[----:B-----5:R-:W-:Y:S01]  /*4fb0*/  IMAD.U32 R4, R176, 0x10000, RZ ;  /* 0x00010000b0047824 */ /* 0x020fe200078e00ff */
[----:B------:R-:W-:Y:S01]  /*4fc0*/  IADD3 R122, P2, R21, R170, RZ ;  /* 0x000000aa157a7210 */ /* 0x000fe20007f5e0ff */
[----:B------:R-:W-:Y:S01]  /*4fd0*/  BSSY B1, `(.L_x_133) ;  /* 0x0000009000017945 */ /* 0x000fe20003800000 */
[----:B------:R-:W-:Y:S01]  /*4fe0*/  ISETP.GT.AND P3, PT, R0, 0x8, P0 ;  /* 0x000000080000780c */ /* 0x000fe20000764270 */
[----:B------:R-:W-:-:S04]  /*4ff0*/  FMUL R4, R4, R23 ;  /* 0x0000001704047220 */ /* 0x000fc80000400000 */
[----:B------:R-:W-:Y:S01]  /*5000*/  FFMA R4, R123, R22, R4 ;  /* 0x000000167b047223 */ /* 0x000fe20000000004 */
[----:B------:R-:W-:-:S04]  /*5010*/  IMAD.X R123, R227, 0x1, R171, P2 ;  /* 0x00000001e37b7824 */ /* 0x000fc800010e06ab */
[----:B------:R-:W-:-:S05]  /*5020*/  F2FP.BF16.F32.PACK_AB R4, RZ, R4 ;  /* 0x00000004ff04723e */ /* 0x000fca00000010ff */
[----:B------:R2:W-:Y:S01]  /*5030*/  @P4 STG.E.U16 desc[UR36][R122.64+0x2], R4 ;  /* 0x000002047a004986 */ /* 0x0005e2000c101524 */
[----:B------:R-:W-:Y:S05]  /*5040*/  @!P3 BRA `(.L_x_134) ;  /* 0x000000000004b947 */ /* 0x000fea0003800000 */
[----:B------:R3:W5:Y:S02]  /*5050*/  LDG.E.LTC128B.U16 R176, desc[UR36][R6.64+0x10] ;  /* 0x0000102406b07981 */ /* 0x000764000c1e1520 */
.L_x_134:
[----:B------:R-:W-:Y:S05]  /*5060*/  BSYNC B1 ;  /* 0x0000000000017941 */ /* 0x000fea0003800000 */
.L_x_133:
[----:B--2--5:R-:W-:Y:S01]  /*5070*/  IMAD.U32 R4, R176, 0x10000, RZ ;  /* 0x00010000b0047824 */ /* 0x024fe200078e00ff */
[----:B------:R-:W-:Y:S01]  /*5080*/  ISETP.GT.AND P2, PT, R0, 0x9, P0 ;  /* 0x000000090000780c */ /* 0x000fe20000744270 */
[----:B------:R-:W-:Y:S02]  /*5090*/  BSSY B1, `(.L_x_135) ;  /* 0x0000007000017945 */ /* 0x000fe40003800000 */
[----:B------:R-:W-:-:S04]  /*50a0*/  FMUL R175, R4, R23 ;  /* 0x0000001704af7220 */ /* 0x000fc80000400000 */
[----:B------:R-:W-:-:S05]  /*50b0*/  FFMA R175, R124, R22, R175 ;  /* 0x000000167caf7223 */ /* 0x000fca00000000af */
[----:B------:R-:W-:-:S05]  /*50c0*/  F2FP.BF16.F32.PACK_AB R175, RZ, R175 ;  /* 0x000000afffaf723e */ /* 0x000fca00000010ff */
[----:B------:R2:W-:Y:S01]  /*50d0*/  @P3 STG.E.U16 desc[UR36][R170.64+0x10], R175 ;  /* 0x000010afaa003986 */ /* 0x0005e2000c101524 */
[----:B------:R-:W-:Y:S05]  /*50e0*/  @!P2 BRA `(.L_x_136) ;  /* 0x000000000004a947 */ /* 0x000fea0003800000 */
[----:B------:R4:W5:Y:S02]  /*50f0*/  LDG.E.LTC128B.U16 R176, desc[UR36][R6.64+0x12] ;  /* 0x0000122406b07981 */ /* 0x000964000c1e1520 */
.L_x_136:
[----:B------:R-:W-:Y:S05]  /*5100*/  BSYNC B1 ;  /* 0x0000000000017941 */ /* 0x000fea0003800000 */
.L_x_135:
[----:B-----5:R-:W-:Y:S01]  /*5110*/  IMAD.U32 R4, R176, 0x10000, RZ ;  /* 0x00010000b0047824 */ /* 0x020fe200078e00ff */
        /* <DEDUP_REMOVED lines=8> */
.L_x_138:
[----:B------:R-:W-:Y:S05]  /*51a0*/  BSYNC B1 ;  /* 0x0000000000017941 */ /* 0x000fea0003800000 */
.L_x_137:
[----:B0----5:R-:W-:Y:S01]  /*51b0*/  IMAD.U32 R4, R176, 0x10000, RZ ;  /* 0x00010000b0047824 */ /* 0x021fe200078e00ff */
        /* <DEDUP_REMOVED lines=11> */
.L_x_140:
[----:B------:R-:W-:Y:S05]  /*5270*/  BSYNC B1 ;  /* 0x0000000000017941 */ /* 0x000fea0003800000 */
.L_x_139:
[----:B0----5:R-:W-:Y:S01]  /*5280*/  IMAD.U32 R4, R176, 0x10000, RZ ;  /* 0x00010000b0047824 */ /* 0x021fe200078e00ff */
        /* <DEDUP_REMOVED lines=8> */
.L_x_142:
[----:B------:R-:W-:Y:S05]  /*5310*/  BSYNC B1 ;  /* 0x0000000000017941 */ /* 0x000fea0003800000 */
.L_x_141:
[----:B0----5:R-:W-:Y:S01]  /*5320*/  IMAD.U32 R4, R176, 0x10000, RZ ;  /* 0x00010000b0047824 */ /* 0x021fe200078e00ff */
[----:B------:R-:W-:Y:S01]  /*5330*/  @P3 MOV R124, R170 ;  /* 0x000000aa007c3202 */ /* 0x000fe20000000f00 */
[----:B------:R-:W-:Y:S01]  /*5340*/  BSSY B1, `(.L_x_143) ;  /* 0x000000a000017945 */ /* 0x000fe20003800000 */
[----:B------:R-:W-:Y:S01]  /*5350*/  ISETP.GT.AND P2, PT, R0, 0x11, P0 ;  /* 0x000000110000780c */ /* 0x000fe20000744270 */
        /* <DEDUP_REMOVED lines=8> */
.L_x_144:
[----:B------:R-:W-:Y:S05]  /*53e0*/  BSYNC B1 ;  /* 0x0000000000017941 */ /* 0x000fea0003800000 */
.L_x_143:
        /* <DEDUP_REMOVED lines=9> */
.L_x_146:
[----:B------:R-:W-:Y:S05]  /*5480*/  BSYNC B1 ;  /* 0x0000000000017941 */ /* 0x000fea0003800000 */
.L_x_145:
        /* <DEDUP_REMOVED lines=12> */
.L_x_148:
[----:B------:R-:W-:Y:S05]  /*5550*/  BSYNC B1 ;  /* 0x0000000000017941 */ /* 0x000fea0003800000 */
.L_x_147:
        /* <DEDUP_REMOVED lines=9> */
.L_x_150:
[----:B------:R-:W-:Y:S05]  /*55f0*/  BSYNC B1 ;  /* 0x0000000000017941 */ /* 0x000fea0003800000 */
.L_x_149:
        /* <DEDUP_REMOVED lines=12> */
.L_x_152:
[----:B------:R-:W-:Y:S05]  /*56c0*/  BSYNC B1 ;  /* 0x0000000000017941 */ /* 0x000fea0003800000 */
.L_x_151:
        /* <DEDUP_REMOVED lines=9> */
.L_x_154:
[----:B------:R-:W-:Y:S05]  /*5760*/  BSYNC B1 ;  /* 0x0000000000017941 */ /* 0x000fea0003800000 */
.L_x_153:
        /* <DEDUP_REMOVED lines=12> */
.L_x_156:
[----:B------:R-:W-:Y:S05]  /*5830*/  BSYNC B1 ;  /* 0x0000000000017941 */ /* 0x000fea0003800000 */
.L_x_155:
        /* <DEDUP_REMOVED lines=9> */
.L_x_158:
[----:B------:R-:W-:Y:S05]  /*58d0*/  BSYNC B1 ;  /* 0x0000000000017941 */ /* 0x000fea0003800000 */
.L_x_157:
        /* <DEDUP_REMOVED lines=12> */
.L_x_160:
[----:B------:R-:W-:Y:S05]  /*59a0*/  BSYNC B1 ;  /* 0x0000000000017941 */ /* 0x000fea0003800000 */
.L_x_159:
        /* <DEDUP_REMOVED lines=9> */
.L_x_162:
[----:B------:R-:W-:Y:S05]  /*5a40*/  BSYNC B1 ;  /* 0x0000000000017941 */ /* 0x000fea0003800000 */
.L_x_161:
        /* <DEDUP_REMOVED lines=12> */
.L_x_164:
[----:B------:R-:W-:Y:S05]  /*5b10*/  BSYNC B1 ;  /* 0x0000000000017941 */ /* 0x000fea0003800000 */
.L_x_163:
        /* <DEDUP_REMOVED lines=9> */
.L_x_166:
[----:B------:R-:W-:Y:S05]  /*5bb0*/  BSYNC B1 ;  /* 0x0000000000017941 */ /* 0x000fea0003800000 */
.L_x_165:
        /* <DEDUP_REMOVED lines=12> */
.L_x_168:
[----:B------:R-:W-:Y:S05]  /*5c80*/  BSYNC B1 ;  /* 0x0000000000017941 */ /* 0x000fea0003800000 */
.L_x_167:
        /* <DEDUP_REMOVED lines=9> */
.L_x_170:
[----:B------:R-:W-:Y:S05]  /*5d20*/  BSYNC B1 ;  /* 0x0000000000017941 */ /* 0x000fea0003800000 */
.L_x_169:
        /* <DEDUP_REMOVED lines=12> */
.L_x_172:
[----:B------:R-:W-:Y:S05]  /*5df0*/  BSYNC B1 ;  /* 0x0000000000017941 */ /* 0x000fea0003800000 */
.L_x_171:
        /* <DEDUP_REMOVED lines=9> */
.L_x_174:
[----:B------:R-:W-:Y:S05]  /*5e90*/  BSYNC B1 ;  /* 0x0000000000017941 */ /* 0x000fea0003800000 */
.L_x_173:
        /* <DEDUP_REMOVED lines=12> */
.L_x_176:
[----:B------:R-:W-:Y:S05]  /*5f60*/  BSYNC B1 ;  /* 0x0000000000017941 */ /* 0x000fea0003800000 */
.L_x_175:
        /* <DEDUP_REMOVED lines=9> */
.L_x_178:
[----:B------:R-:W-:Y:S05]  /*6000*/  BSYNC B1 ;  /* 0x0000000000017941 */ /* 0x000fea0003800000 */
.L_x_177:
        /* <DEDUP_REMOVED lines=12> */
.L_x_180:
[----:B------:R-:W-:Y:S05]  /*60d0*/  BSYNC B1 ;  /* 0x0000000000017941 */ /* 0x000fea0003800000 */
.L_x_179:
        /* <DEDUP_REMOVED lines=9> */
.L_x_182:
[----:B------:R-:W-:Y:S05]  /*6170*/  BSYNC B1 ;  /* 0x0000000000017941 */ /* 0x000fea0003800000 */
.L_x_181:
        /* <DEDUP_REMOVED lines=12> */
.L_x_184:
[----:B------:R-:W-:Y:S05]  /*6240*/  BSYNC B1 ;  /* 0x0000000000017941 */ /* 0x000fea0003800000 */
.L_x_183:
        /* <DEDUP_REMOVED lines=9> */
.L_x_186:
[----:B------:R-:W-:Y:S05]  /*62e0*/  BSYNC B1 ;  /* 0x0000000000017941 */ /* 0x000fea0003800000 */
.L_x_185:
        /* <DEDUP_REMOVED lines=12> */
.L_x_188:
[----:B------:R-:W-:Y:S05]  /*63b0*/  BSYNC B1 ;  /* 0x0000000000017941 */ /* 0x000fea0003800000 */
.L_x_187:
        /* <DEDUP_REMOVED lines=9> */
.L_x_190:
[----:B------:R-:W-:Y:S05]  /*6450*/  BSYNC B1 ;  /* 0x0000000000017941 */ /* 0x000fea0003800000 */
.L_x_189:
        /* <DEDUP_REMOVED lines=12> */
.L_x_192:
[----:B------:R-:W-:Y:S05]  /*6520*/  BSYNC B1 ;  /* 0x0000000000017941 */ /* 0x000fea0003800000 */
.L_x_191:
        /* <DEDUP_REMOVED lines=9> */
.L_x_194:
[----:B------:R-:W-:Y:S05]  /*65c0*/  BSYNC B1 ;  /* 0x0000000000017941 */ /* 0x000fea0003800000 */
.L_x_193:
        /* <DEDUP_REMOVED lines=12> */
.L_x_196:
[----:B------:R-:W-:Y:S05]  /*6690*/  BSYNC B1 ;  /* 0x0000000000017941 */ /* 0x000fea0003800000 */
.L_x_195:
        /* <DEDUP_REMOVED lines=9> */
.L_x_198:
[----:B------:R-:W-:Y:S05]  /*6730*/  BSYNC B1 ;  /* 0x0000000000017941 */ /* 0x000fea0003800000 */
.L_x_197:
        /* <DEDUP_REMOVED lines=12> */
.L_x_200:
[----:B------:R-:W-:Y:S05]  /*6800*/  BSYNC B1 ;  /* 0x0000000000017941 */ /* 0x000fea0003800000 */
.L_x_199:
        /* <DEDUP_REMOVED lines=9> */
.L_x_202:
[----:B------:R-:W-:Y:S05]  /*68a0*/  BSYNC B1 ;  /* 0x0000000000017941 */ /* 0x000fea0003800000 */
.L_x_201:
        /* <DEDUP_REMOVED lines=12> */
.L_x_204:
[----:B------:R-:W-:Y:S05]  /*6970*/  BSYNC B1 ;  /* 0x0000000000017941 */ /* 0x000fea0003800000 */
.L_x_203:
        /* <DEDUP_REMOVED lines=9> */
.L_x_206:
[----:B------:R-:W-:Y:S05]  /*6a10*/  BSYNC B1 ;  /* 0x0000000000017941 */ /* 0x000fea0003800000 */
.L_x_205:
        /* <DEDUP_REMOVED lines=12> */
.L_x_208:
[----:B------:R-:W-:Y:S05]  /*6ae0*/  BSYNC B1 ;  /* 0x0000000000017941 */ /* 0x000fea0003800000 */
.L_x_207:
        /* <DEDUP_REMOVED lines=9> */
.L_x_210:
[----:B------:R-:W-:Y:S05]  /*6b80*/  BSYNC B1 ;  /* 0x0000000000017941 */ /* 0x000fea0003800000 */
.L_x_209:
        /* <DEDUP_REMOVED lines=12> */
.L_x_212:
[----:B------:R-:W-:Y:S05]  /*6c50*/  BSYNC B1 ;  /* 0x0000000000017941 */ /* 0x000fea0003800000 */
.L_x_211:
        /* <DEDUP_REMOVED lines=9> */
.L_x_214:
[----:B------:R-:W-:Y:S05]  /*6cf0*/  BSYNC B1 ;  /* 0x0000000000017941 */ /* 0x000fea0003800000 */
.L_x_213:
        /* <DEDUP_REMOVED lines=9> */
.L_x_216:
[----:B------:R-:W-:Y:S05]  /*6d90*/  BSYNC B1 ;  /* 0x0000000000017941 */ /* 0x000fea0003800000 */
.L_x_215:
[----:B-----5:R-:W-:Y:S01]  /*6da0*/  SHF.L.U32 R4, R176, 0x10, RZ ;  /* 0x00000010b0047819 */ /* 0x020fe200000006ff */
[----:B------:R-:W-:Y:S01]  /*6db0*/  BSSY B1, `(.L_x_217) ;  /* 0x0000008000017945 */ /* 0x000fe20003800000 */
[----:B------:R-:W-:-:S03]  /*6dc0*/  ISETP.GT.AND P2, PT, R0, 0x58, P1 ;  /* 0x000000580000780c */ /* 0x000fc60000f44270 */
[----:B------:R-:W-:-:S04]  /*6dd0*/  FMUL R4, R4, R23 ;  /* 0x0000001704047220 */ /* 0x000fc80000400000 */
[----:B------:R-:W-:-:S05]  /*6de0*/  FFMA R4, R165, R22, R4 ;  /* 0x00000016a5047223 */ /* 0x000fca0000000004 */
[----:B------:R-:W-:-:S05]  /*6df0*/  F2FP.BF16.F32.PACK_AB R4, RZ, R4 ;  /* 0x00000004ff04723e */ /* 0x000fca00000010ff */
[----:B------:R0:W-:Y:S01]  /*6e00*/  @P0 STG.E.U16 desc[UR36][R120.64+0xb2], R4 ;  /* 0x0000b20478000986 */ /* 0x0001e2000c101524 */
[----:B------:R-:W-:Y:S05]  /*6e10*/  @!P2 BRA `(.L_x_218) ;  /* 0x000000000004a947 */ /* 0x000fea0003800000 */
[----:B------:R0:W5:Y:S02]  /*6e20*/  LDG.E.LTC128B.U16 R176, desc[UR36][R168.64+0xb0] ;  /* 0x0000b024a8b07981 */ /* 0x000164000c1e1520 */
.L_x_218:
[----:B------:R-:W-:Y:S05]  /*6e30*/  BSYNC B1 ;  /* 0x0000000000017941 */ /* 0x000fea0003800000 */
.L_x_217:
[----:B0----5:R-:W-:Y:S01]  /*6e40*/  IMAD.U32 R4, R176, 0x10000, RZ ;  /* 0x00010000b0047824 */ /* 0x021fe200078e00ff */
[----:B------:R-:W-:Y:S01]  /*6e50*/  ISETP.GT.AND P1, PT, R0, 0x59, P1 ;  /* 0x000000590000780c */ /* 0x000fe20000f24270 */
[----:B------:R-:W-:Y:S01]  /*6e60*/  BSSY B1, `(.L_x_219) ;  /* 0x000000a000017945 */ /* 0x000fe20003800000 */
[----:B------:R-:W-:Y:S01]  /*6e70*/  IADD3 R127, P0, R5, 0x100, RZ ;  /* 0x00000100057f7810 */ /* 0x000fe20007f1e0ff */
[----:B-1-34-:R-:W-:-:S04]  /*6e80*/  FMUL R7, R4, R23 ;  /* 0x0000001704077220 */ /* 0x01afc80000400000 */
[----:B------:R-:W-:-:S05]  /*6e90*/  FFMA R7, R166, R22, R7 ;  /* 0x00000016a6077223 */ /* 0x000fca0000000007 */
[----:B------:R-:W-:-:S04]  /*6ea0*/  F2FP.BF16.F32.PACK_AB R7, RZ, R7 ;  /* 0x00000007ff07723e */ /* 0x000fc800000010ff */
[----:B------:R-:W-:Y:S01]  /*6eb0*/  PRMT R4, R7, 0x7610, R4 ;  /* 0x0000761007047816 */ /* 0x000fe20000000004 */
[----:B------:R-:W-:-:S04]  /*6ec0*/  IMAD.X R7, RZ, RZ, UR9, P0 ;  /* 0x00000009ff077e24 */ /* 0x000fc800080e06ff */
[----:B------:R0:W-:Y:S01]  /*6ed0*/  @P2 STG.E.U16 desc[UR36][R172.64+0xb0], R4 ;  /* 0x0000b004ac002986 */ /* 0x0001e2000c101524 */
[----:B------:R-:W-:Y:S05]  /*6ee0*/  @!P1 BRA `(.L_x_220) ;  /* 0x0000000000049947 */ /* 0x000fea0003800000 */
[----:B------:R1:W5:Y:S02]  /*6ef0*/  LDG.E.LTC128B.U16 R176, desc[UR36][R168.64+0xb2] ;  /* 0x0000b224a8b07981 */ /* 0x000364000c1e1520 */
.L_x_220:
[----:B------:R-:W-:Y:S05]  /*6f00*/  BSYNC B1 ;  /* 0x0000000000017941 */ /* 0x000fea0003800000 */
.L_x_219:
[----:B0----5:R-:W-:Y:S01]  /*6f10*/  IMAD.U32 R4, R176, 0x10000, RZ ;  /* 0x00010000b0047824 */ /* 0x021fe200078e00ff */
[----:B------:R-:W-:Y:S01]  /*6f20*/  ISETP.GT.AND P0, PT, R3, 0x100, PT ;  /* 0x000001000300780c */ /* 0x000fe20003f04270 */
[----:B------:R-:W-:Y:S02]  /*6f30*/  IMAD R6, R7, R8, RZ ;  /* 0x0000000807067224 */ /* 0x000fe400078e02ff */
[----:B------:R-:W-:Y:S01]  /*6f40*/  FMUL R4, R4, R23 ;  /* 0x0000001704047220 */ /* 0x000fe20000400000 */
[----:B------:R-:W-:Y:S01]  /*6f50*/  ISETP.GT.AND P4, PT, R0, RZ, P0 ;  /* 0x000000ff0000720c */ /* 0x000fe20000784270 */
[----:B------:R-:W-:Y:S02]  /*6f60*/  IMAD R129, R127, R9, R6 ;  /* 0x000000097f817224 */ /* 0x000fe400078e0206 */
[----:B------:R-:W-:Y:S01]  /*6f70*/  FFMA R4, R167, R22, R4 ;  /* 0x00000016a7047223 */ /* 0x000fe20000000004 */
[----:B------:R-:W-:-:S04]  /*6f80*/  IMAD.WIDE.U32 R6, R127, R8, R14 ;  /* 0x000000087f067225 */ /* 0x000fc800078e000e */
[----:B------:R-:W-:Y:S01]  /*6f90*/  IMAD.IADD R7, R7, 0x1, R129 ;  /* 0x0000000107077824 */ /* 0x000fe200078e0281 */
[----:B------:R-:W-:Y:S02]  /*6fa0*/  F2FP.BF16.F32.PACK_AB R4, RZ, R4 ;  /* 0x00000004ff04723e */ /* 0x000fe400000010ff */
[----:B------:R-:W-:Y:S02]  /*6fb0*/  LEA R120, P2, R6, R10, 0x1 ;  /* 0x0000000a06787211 */ /* 0x000fe400078408ff */
[----:B------:R-:W-:Y:S02]  /*6fc0*/  PRMT R125, R4, 0x7610, R125 ;  /* 0x00007610047d7816 */ /* 0x000fe4000000007d */
[----:B------:R-:W-:-:S03]  /*6fd0*/  LEA.HI.X R121, R6, R11, R7, 0x1, P2 ;  /* 0x0000000b06797211 */ /* 0x000fc600010f0c07 */
[----:B------:R0:W-:Y:S04]  /*6fe0*/  @P1 STG.E.U16 desc[UR36][R122.64+0xb2], R125 ;  /* 0x0000b27d7a001986 */ /* 0x0001e8000c101524 */
[----:B------:R-:W3:Y:S01]  /*6ff0*/  @P4 LDG.E.LTC128B.U16 R176, desc[UR36][R120.64] ;  /* 0x0000002478b04981 */ /* 0x000ee2000c1e1520 */
[----:B------:R-:W-:Y:S01]  /*7000*/  IMAD.WIDE.U32 R6, R127, R8, R220 ;  /* 0x000000087f067225 */ /* 0x000fe200078e00dc */
[----:B------:R-:W-:Y:S01]  /*7010*/  USHF.L.U64.HI UR4, UR6, 0x9, UR7 ;  /* 0x0000000906047899 */ /* 0x000fe20008010207 */
[----:B------:R-:W-:Y:S01]  /*7020*/  ISETP.GT.AND P2, PT, R0, 0x1, P0 ;  /* 0x000000010000780c */ /* 0x000fe20000744270 */
[----:B------:R-:W-:Y:S01]  /*7030*/  BSSY B1, `(.L_x_221) ;  /* 0x0000010000017945 */ /* 0x000fe20003800000 */
[----:B------:R-:W-:Y:S02]  /*7040*/  IMAD.IADD R7, R129, 0x1, R7 ;  /* 0x0000000181077824 */ /* 0x000fe400078e0207 */
[----:B------:R-:W-:-:S02]  /*7050*/  IMAD.U32 R131, RZ, RZ, UR6 ;  /* 0x00000006ff837e24 */ /* 0x000fc4000f8e00ff */
[----:B0-----:R-:W-:-:S03]  /*7060*/  IMAD.WIDE.U32 R124, R20, UR43, R6 ;  /* 0x0000002b147c7c25 */ /* 0x001fc6000f8e0006 */
[----:B------:R-:W-:Y:S02]  /*7070*/  LEA R122, P1, R131, R216, 0x9 ;  /* 0x000000d8837a7211 */ /* 0x000fe400078248ff */
[----:B------:R-:W-:Y:S02]  /*7080*/  LEA R6, P3, R124, R10, 0x1 ;  /* 0x0000000a7c067211 */ /* 0x000fe400078608ff */
[----:B------:R-:W-:Y:S01]  /*7090*/  IADD3.X R123, R217, UR4, RZ, P1, !PT ;  /* 0x00000004d97b7c10 */ /* 0x000fe20008ffe4ff */
[----:B---3--:R-:W-:-:S04]  /*70a0*/  IMAD.U32 R4, R176, 0x10000, RZ ;  /* 0x00010000b0047824 */ /* 0x008fc800078e00ff */
        /* <DEDUP_REMOVED lines=8> */
.L_x_222:
[----:B------:R-:W-:Y:S05]  /*7130*/  BSYNC B1 ;  /* 0x0000000000017941 */ /* 0x000fea0003800000 */
.L_x_221:
        /* <DEDUP_REMOVED lines=16> */
[----:B------:R-:W-:Y:S02]  /*7240*/  LEA.HI.X R121, R72, R11, R4, 0x1, P4 ;  /* 0x0000000b48797211 */ /* 0x000fe400020f0c04 */
[----:B------:R-:W-:-:S05]  /*7250*/  MOV R72, R122 ;  /* 0x0000007a00487202 */ /* 0x000fca0000000f00 */
[----:B------:R0:W-:Y:S01]  /*7260*/  @P2 STG.E.U16 desc[UR36][R72.64+0x2], R124 ;  /* 0x0000027c48002986 */ /* 0x0001e2000c101524 */
[----:B------:R-:W-:Y:S05]  /*7270*/  @!P3 BRA `(.L_x_224) ;  /* 0x000000000004b947 */ /* 0x000fea0003800000 */
[----:B------:R4:W5:Y:S02]  /*7280*/  LDG.E.LTC128B.U16 R176, desc[UR36][R120.64] ;  /* 0x0000002478b07981 */ /* 0x000964000c1e1520 */
.L_x_224:
[----:B------:R-:W-:Y:S05]  /*7290*/  BSYNC B1 ;  /* 0x0000000000017941 */ /* 0x000fea0003800000 */
.L_x_223:
[----:B-----5:R-:W-:Y:S01]  /*72a0*/  IMAD.U32 R4, R176, 0x10000, RZ ;  /* 0x00010000b0047824 */ /* 0x020fe200078e00ff */
[----:B0-----:R-:W-:Y:S01]  /*72b0*/  IADD3 R124, P2, R122, R21, RZ ;  /* 0x000000157a7c7210 */ /* 0x001fe20007f5e0ff */
[----:B------:R-:W-:Y:S01]  /*72c0*/  IMAD.WIDE.U32 R126, R20, UR43, R126 ;  /* 0x0000002b147e7c25 */ /* 0x000fe2000f8e007e */
[----:B------:R-:W-:Y:S03]  /*72d0*/  BSSY B1, `(.L_x_225) ;  /* 0x000000c000017945 */ /* 0x000fe60003800000 */
[----:B----4-:R-:W-:Y:S01]  /*72e0*/  FMUL R121, R4, R23 ;  /* 0x0000001704797220 */ /* 0x010fe20000400000 */
[----:B------:R-:W-:Y:S01]  /*72f0*/  IMAD.X R125, R123, 0x1, R227, P2 ;  /* 0x000000017b7d7824 */ /* 0x000fe200010e06e3 */
[----:B------:R-:W-:Y:S02]  /*7300*/  LEA R120, P4, R126, R10, 0x1 ;  /* 0x0000000a7e787211 */ /* 0x000fe400078808ff */
[----:B------:R-:W-:Y:S01]  /*7310*/  FFMA R121, R74, R22, R121 ;  /* 0x000000164a797223 */ /* 0x000fe20000000079 */
[----:B------:R-:W-:-:S04]  /*7320*/  IMAD.IADD R4, R223, 0x1, R127 ;  /* 0x00000001df047824 */ /* 0x000fc800078e027f */
[----:B------:R-:W-:Y:S02]  /*7330*/  F2FP.BF16.F32.PACK_AB R74, RZ, R121 ;  /* 0x00000079ff4a723e */ /* 0x000fe400000010ff */
[----:B------:R-:W-:Y:S02]  /*7340*/  LEA.HI.X R121, R126, R11, R4, 0x1, P4 ;  /* 0x0000000b7e797211 */ /* 0x000fe400020f0c04 */
[----:B------:R-:W-:Y:S01]  /*7350*/  ISETP.GT.AND P4, PT, R0, 0x1, P1 ;  /* 0x000000010000780c */ /* 0x000fe20000f84270 */
[----:B------:R0:W-:-:S12]  /*7360*/  @P3 STG.E.U16 desc[UR36][R124.64], R74 ;  /* 0x0000004a7c003986 */ /* 0x0001d8000c101524 */
[----:B0-----:R-:W-:Y:S05]  /*7370*/  @!P4 BRA `(.L_x_226) ;  /* 0x000000000004c947 */ /* 0x001fea0003800000 */
[----:B------:R0:W5:Y:S02]  /*7380*/  LDG.E.LTC128B.U16 R176, desc[UR36][R120.64+0x2] ;  /* 0x0000022478b07981 */ /* 0x000164000c1e1520 */
.L_x_226:
[----:B------:R-:W-:Y:S05]  /*7390*/  BSYNC B1 ;  /* 0x0000000000017941 */ /* 0x000fea0003800000 */
.L_x_225:
        /* <DEDUP_REMOVED lines=11> */
.L_x_228:
[----:B------:R-:W-:Y:S05]  /*7450*/  BSYNC B1 ;  /* 0x0000000000017941 */ /* 0x000fea0003800000 */
.L_x_227:
[----:B----45:R-:W-:Y:S01]  /*7460*/  IMAD.U32 R4, R176, 0x10000, RZ ;  /* 0x00010000b0047824 */ /* 0x030fe200078e00ff */
        /* <DEDUP_REMOVED lines=8> */
.L_x_230:
[----:B------:R-:W-:Y:S05]  /*74f0*/  BSYNC B1 ;  /* 0x0000000000017941 */ /* 0x000fea0003800000 */
.L_x_229:
        /* <DEDUP_REMOVED lines=9> */
.L_x_232:
[----:B------:R-:W-:Y:S05]  /*7590*/  BSYNC B1 ;  /* 0x0000000000017941 */ /* 0x000fea0003800000 */
.L_x_231:
[----:B0----5:R-:W-:Y:S01]  /*75a0*/  IMAD.U32 R4, R176, 0x10000, RZ ;  /* 0x00010000b0047824 */ /* 0x021fe200078e00ff */
        /* <DEDUP_REMOVED lines=11> */
.L_x_234:
[----:B------:R-:W-:Y:S05]  /*7660*/  BSYNC B1 ;  /* 0x0000000000017941 */ /* 0x000fea0003800000 */
.L_x_233:
        /* <DEDUP_REMOVED lines=9> */
.L_x_236:
[----:B------:R-:W-:Y:S05]  /*7700*/  BSYNC B1 ;  /* 0x0000000000017941 */ /* 0x000fea0003800000 */
.L_x_235:
        /* <DEDUP_REMOVED lines=12> */
.L_x_238:
[----:B------:R-:W-:Y:S05]  /*77d0*/  BSYNC B1 ;  /* 0x0000000000017941 */ /* 0x000fea0003800000 */
.L_x_237:
        /* <DEDUP_REMOVED lines=9> */
.L_x_240:
[----:B------:R-:W-:Y:S05]  /*7870*/  BSYNC B1 ;  /* 0x0000000000017941 */ /* 0x000fea0003800000 */
.L_x_239:
        /* <DEDUP_REMOVED lines=12> */
.L_x_242:
[----:B------:R-:W-:Y:S05]  /*7940*/  BSYNC B1 ;  /* 0x0000000000017941 */ /* 0x000fea0003800000 */
.L_x_241:
        /* <DEDUP_REMOVED lines=9> */
.L_x_244:
[----:B------:R-:W-:Y:S05]  /*79e0*/  BSYNC B1 ;  /* 0x0000000000017941 */ /* 0x000fea0003800000 */
.L_x_243:
        /* <DEDUP_REMOVED lines=12> */
.L_x_246:
[----:B------:R-:W-:Y:S05]  /*7ab0*/  BSYNC B1 ;  /* 0x0000000000017941 */ /* 0x000fea0003800000 */
.L_x_245:
        /* <DEDUP_REMOVED lines=9> */
.L_x_248:
[----:B------:R-:W-:Y:S05]  /*7b50*/  BSYNC B1 ;  /* 0x0000000000017941 */ /* 0x000fea0003800000 */
.L_x_247:
        /* <DEDUP_REMOVED lines=12> */
.L_x_250:
[----:B------:R-:W-:Y:S05]  /*7c20*/  BSYNC B1 ;  /* 0x0000000000017941 */ /* 0x000fea0003800000 */
.L_x_249:
        /* <DEDUP_REMOVED lines=9> */
.L_x_252:
[----:B------:R-:W-:Y:S05]  /*7cc0*/  BSYNC B1 ;  /* 0x0000000000017941 */ /* 0x000fea0003800000 */
.L_x_251:
        /* <DEDUP_REMOVED lines=12> */
.L_x_254:
[----:B------:R-:W-:Y:S05]  /*7d90*/  BSYNC B1 ;  /* 0x0000000000017941 */ /* 0x000fea0003800000 */
.L_x_253:
        /* <DEDUP_REMOVED lines=9> */
.L_x_256:
[----:B------:R-:W-:Y:S05]  /*7e30*/  BSYNC B1 ;  /* 0x0000000000017941 */ /* 0x000fea0003800000 */
.L_x_255:
        /* <DEDUP_REMOVED lines=12> */
.L_x_258:
[----:B------:R-:W-:Y:S05]  /*7f00*/  BSYNC B1 ;  /* 0x0000000000017941 */ /* 0x000fea0003800000 */
.L_x_257:
        /* <DEDUP_REMOVED lines=9> */
.L_x_260:
[----:B------:R-:W-:Y:S05]  /*7fa0*/  BSYNC B1 ;  /* 0x0000000000017941 */ /* 0x000fea0003800000 */
.L_x_259:
        /* <DEDUP_REMOVED lines=12> */
.L_x_262:
[----:B------:R-:W-:Y:S05]  /*8070*/  BSYNC B1 ;  /* 0x0000000000017941 */ /* 0x000fea0003800000 */
.L_x_261:
        /* <DEDUP_REMOVED lines=9> */
.L_x_264:
[----:B------:R-:W-:Y:S05]  /*8110*/  BSYNC B1 ;  /* 0x0000000000017941 */ /* 0x000fea0003800000 */
.L_x_263:
        /* <DEDUP_REMOVED lines=12> */
.L_x_266:
[----:B------:R-:W-:Y:S05]  /*81e0*/  BSYNC B1 ;  /* 0x0000000000017941 */ /* 0x000fea0003800000 */
.L_x_265:
        /* <DEDUP_REMOVED lines=9> */
.L_x_268:
[----:B------:R-:W-:Y:S05]  /*8280*/  BSYNC B1 ;  /* 0x0000000000017941 */ /* 0x000fea0003800000 */
.L_x_267:
        /* <DEDUP_REMOVED lines=12> */
.L_x_270:
[----:B------:R-:W-:Y:S05]  /*8350*/  BSYNC B1 ;  /* 0x0000000000017941 */ /* 0x000fea0003800000 */
.L_x_269:
        /* <DEDUP_REMOVED lines=9> */
.L_x_272:
[----:B------:R-:W-:Y:S05]  /*83f0*/  BSYNC B1 ;  /* 0x0000000000017941 */ /* 0x000fea0003800000 */
.L_x_271:
        /* <DEDUP_REMOVED lines=12> */
.L_x_274:
[----:B------:R-:W-:Y:S05]  /*84c0*/  BSYNC B1 ;  /* 0x0000000000017941 */ /* 0x000fea0003800000 */
.L_x_273:
        /* <DEDUP_REMOVED lines=9> */
.L_x_276:
[----:B------:R-:W-:Y:S05]  /*8560*/  BSYNC B1 ;  /* 0x0000000000017941 */ /* 0x000fea0003800000 */
.L_x_275:
        /* <DEDUP_REMOVED lines=12> */
.L_x_278:
[----:B------:R-:W-:Y:S05]  /*8630*/  BSYNC B1 ;  /* 0x0000000000017941 */ /* 0x000fea0003800000 */
.L_x_277:
        /* <DEDUP_REMOVED lines=9> */
.L_x_280:
[----:B------:R-:W-:Y:S05]  /*86d0*/  BSYNC B1 ;  /* 0x0000000000017941 */ /* 0x000fea0003800000 */
.L_x_279:
        /* <DEDUP_REMOVED lines=12> */
.L_x_282:
[----:B------:R-:W-:Y:S05]  /*87a0*/  BSYNC B1 ;  /* 0x0000000000017941 */ /* 0x000fea0003800000 */
.L_x_281:
        /* <DEDUP_REMOVED lines=9> */
.L_x_284:
[----:B------:R-:W-:Y:S05]  /*8840*/  BSYNC B1 ;  /* 0x0000000000017941 */ /* 0x000fea0003800000 */
.L_x_283:
        /* <DEDUP_REMOVED lines=12> */
.L_x_286:
[----:B------:R-:W-:Y:S05]  /*8910*/  BSYNC B1 ;  /* 0x0000000000017941 */ /* 0x000fea0003800000 */
.L_x_285:
        /* <DEDUP_REMOVED lines=9> */
.L_x_288:
[----:B------:R-:W-:Y:S05]  /*89b0*/  BSYNC B1 ;  /* 0x0000000000017941 */ /* 0x000fea0003800000 */
.L_x_287:
        /* <DEDUP_REMOVED lines=12> */
.L_x_290:
[----:B------:R-:W-:Y:S05]  /*8a80*/  BSYNC B1 ;  /* 0x0000000000017941 */ /* 0x000fea0003800000 */
.L_x_289:
        /* <DEDUP_REMOVED lines=9> */
.L_x_292:
[----:B------:R-:W-:Y:S05]  /*8b20*/  BSYNC B1 ;  /* 0x0000000000017941 */ /* 0x000fea0003800000 */
.L_x_291:
        /* <DEDUP_REMOVED lines=12> */
.L_x_294:
[----:B------:R-:W-:Y:S05]  /*8bf0*/  BSYNC B1 ;  /* 0x0000000000017941 */ /* 0x000fea0003800000 */
.L_x_293:
        /* <DEDUP_REMOVED lines=9> */
.L_x_296:
[----:B------:R-:W-:Y:S05]  /*8c90*/  BSYNC B1 ;  /* 0x0000000000017941 */ /* 0x000fea0003800000 */
.L_x_295:
        /* <DEDUP_REMOVED lines=12> */
.L_x_298:
[----:B------:R-:W-:Y:S05]  /*8d60*/  BSYNC B1 ;  /* 0x0000000000017941 */ /* 0x000fea0003800000 */
.L_x_297:
        /* <DEDUP_REMOVED lines=9> */
.L_x_300:
[----:B------:R-:W-:Y:S05]  /*8e00*/  BSYNC B1 ;  /* 0x0000000000017941 */ /* 0x000fea0003800000 */
.L_x_299:
        /* <DEDUP_REMOVED lines=12> */
.L_x_302:
[----:B------:R-:W-:Y:S05]  /*8ed0*/  BSYNC B1 ;  /* 0x0000000000017941 */ /* 0x000fea0003800000 */
.L_x_301:
        /* <DEDUP_REMOVED lines=9> */
.L_x_304:
[----:B------:R-:W-:Y:S05]  /*8f70*/  BSYNC B1 ;  /* 0x0000000000017941 */ /* 0x000fea0003800000 */
.L_x_303:
        /* <DEDUP_REMOVED lines=12> */
.L_x_306:
[----:B------:R-:W-:Y:S05]  /*9040*/  BSYNC B1 ;  /* 0x0000000000017941 */ /* 0x000fea0003800000 */
.L_x_305:
        /* <DEDUP_REMOVED lines=9> */
.L_x_308:
[----:B------:R-:W-:Y:S05]  /*90e0*/  BSYNC B1 ;  /* 0x0000000000017941 */ /* 0x000fea0003800000 */
.L_x_307:
        /* <DEDUP_REMOVED lines=9> */
.L_x_310:
[----:B------:R-:W-:Y:S05]  /*9180*/  BSYNC B1 ;  /* 0x0000000000017941 */ /* 0x000fea0003800000 */
.L_x_309:
        /* <DEDUP_REMOVED lines=9> */
.L_x_312:
[----:B------:R-:W-:Y:S05]  /*9220*/  BSYNC B1 ;  /* 0x0000000000017941 */ /* 0x000fea0003800000 */
.L_x_311:
[----:B0----5:R-:W-:Y:S01]  /*9230*/  IMAD.U32 R4, R176, 0x10000, RZ ;  /* 0x00010000b0047824 */ /* 0x021fe200078e00ff */
[----:B------:R-:W-:Y:S01]  /*9240*/  ISETP.GT.AND P1, PT, R0, 0x59, P1 ;  /* 0x000000590000780c */ /* 0x000fe20000f24270 */
[----:B------:R-:W-:Y:S01]  /*9250*/  BSSY B1, `(.L_x_313) ;  /* 0x0000009000017945 */ /* 0x000fe20003800000 */
[----:B------:R-:W-:Y:S01]  /*9260*/  IADD3 R79, P0, R5, 0x180, RZ ;  /* 0x00000180054f7810 */ /* 0x000fe20007f1e0ff */
[----:B---3--:R-:W-:-:S04]  /*9270*/  FMUL R7, R4, R23 ;  /* 0x0000001704077220 */ /* 0x008fc80000400000 */
[----:B------:R-:W-:Y:S01]  /*9280*/  FFMA R7, R118, R22, R7 ;  /* 0x0000001676077223 */ /* 0x000fe20000000007 */
[----:B------:R-:W-:-:S04]  /*9290*/  IMAD.X R5, RZ, RZ, UR9, P0 ;  /* 0x00000009ff057e24 */ /* 0x000fc800080e06ff */
[----:B------:R-:W-:-:S05]  /*92a0*/  F2FP.BF16.F32.PACK_AB R7, RZ, R7 ;  /* 0x00000007ff07723e */ /* 0x000fca00000010ff */
[----:B------:R0:W-:Y:S01]  /*92b0*/  @P2 STG.E.U16 desc[UR36][R124.64+0xb0], R7 ;  /* 0x0000b0077c002986 */ /* 0x0001e2000c101524 */
[----:B------:R-:W-:Y:S05]  /*92c0*/  @!P1 BRA `(.L_x_314) ;  /* 0x0000000000049947 */ /* 0x000fea0003800000 */
[----:B------:R3:W5:Y:S02]  /*92d0*/  LDG.E.LTC128B.U16 R176, desc[UR36][R120.64+0xb2] ;  /* 0x0000b22478b07981 */ /* 0x000764000c1e1520 */
.L_x_314:
[----:B------:R-:W-:Y:S05]  /*92e0*/  BSYNC B1 ;  /* 0x0000000000017941 */ /* 0x000fea0003800000 */
.L_x_313:
[----:B-----5:R-:W-:Y:S01]  /*92f0*/  IMAD.U32 R4, R176, 0x10000, RZ ;  /* 0x00010000b0047824 */ /* 0x020fe200078e00ff */
[----:B------:R-:W-:Y:S01]  /*9300*/  ISETP.GT.AND P0, PT, R3, 0x180, PT ;  /* 0x000001800300780c */ /* 0x000fe20003f04270 */
[-C--:B------:R-:W-:Y:S02]  /*9310*/  IMAD R72, R5, R8.reuse, RZ ;  /* 0x0000000805487224 */ /* 0x080fe400078e02ff */
[----:B------:R-:W-:Y:S01]  /*9320*/  FMUL R6, R4, R23 ;  /* 0x0000001704067220 */ /* 0x000fe20000400000 */
[----:B------:R-:W-:Y:S01]  /*9330*/  IMAD.WIDE.U32 R4, R79, R8, R14 ;  /* 0x000000084f047225 */ /* 0x000fe200078e000e */
[----:B------:R-:W-:-:S03]  /*9340*/  ISETP.GT.AND P4, PT, R0, RZ, P0 ;  /* 0x000000ff0000720c */ /* 0x000fc60000784270 */
[----:B------:R-:W-:Y:S01]  /*9350*/  FFMA R119, R119, R22, R6 ;  /* 0x0000001677777223 */ /* 0x000fe20000000006 */
[----:B------:R-:W-:Y:S01]  /*9360*/  IMAD R77, R79, R9, R72 ;  /* 0x000000094f4d7224 */ /* 0x000fe200078e0248 */
[----:B------:R-:W-:-:S03]  /*9370*/  LEA R6, P2, R4, R10, 0x1 ;  /* 0x0000000a04067211 */ /* 0x000fc600078408ff */
[----:B------:R-:W-:Y:S01]  /*9380*/  IMAD.IADD R5, R5, 0x1, R77 ;  /* 0x0000000105057824 */ /* 0x000fe200078e024d */
[----:B------:R-:W-:-:S04]  /*9390*/  F2FP.BF16.F32.PACK_AB R119, RZ, R119 ;  /* 0x00000077ff77723e */ /* 0x000fc800000010ff */
[----:B0-----:R-:W-:Y:S01]  /*93a0*/  LEA.HI.X R7, R4, R11, R5, 0x1, P2 ;  /* 0x0000000b04077211 */ /* 0x001fe200010f0c05 */
[----:B------:R0:W-:Y:S04]  /*93b0*/  @P1 STG.E.U16 desc[UR36][R74.64+0xb2], R119 ;  /* 0x0000b2774a001986 */ /* 0x0001e8000c101524 */
[----:B------:R1:W2:Y:S01]  /*93c0*/  @P4 LDG.E.LTC128B.U16 R176, desc[UR36][R6.64] ;  /* 0x0000002406b04981 */ /* 0x0002a2000c1e1520 */
[----:B------:R-:W-:Y:S01]  /*93d0*/  IMAD.WIDE.U32 R4, R79, R8, R220 ;  /* 0x000000084f047225 */ /* 0x000fe200078e00dc */
[----:B------:R-:W-:Y:S01]  /*93e0*/  UIMAD UR4, UR7, 0x300, URZ ;  /* 0x00000300070478a4 */ /* 0x000fe2000f8e023f */
[----:B------:R-:W-:Y:S01]  /*93f0*/  ISETP.GT.AND P3, PT, R0, 0x1, P0 ;  /* 0x000000010000780c */ /* 0x000fe20000764270 */
[----:B------:R-:W-:Y:S01]  /*9400*/  BSSY B1, `(.L_x_315) ;  /* 0x0000013000017945 */ /* 0x000fe20003800000 */
[----:B------:R-:W-:-:S02]  /*9410*/  IMAD.IADD R5, R77, 0x1, R5 ;  /* 0x000000014d057824 */ /* 0x000fc400078e0205 */
[----:B------:R-:W-:Y:S02]  /*9420*/  IMAD.U32 R81, RZ, RZ, UR6 ;  /* 0x00000006ff517e24 */ /* 0x000fe4000f8e00ff */
[----:B------:R-:W-:Y:S01]  /*9430*/  IMAD.WIDE.U32 R72, R20, UR43, R4 ;  /* 0x0000002b14487c25 */ /* 0x000fe2000f8e0004 */
[----:B------:R-:W-:-:S03]  /*9440*/  MOV R5, R217 ;  /* 0x000000d900057202 */ /* 0x000fc60000000f00 */
[----:B------:R-:W-:Y:S01]  /*9450*/  IMAD.MOV.U32 R4, RZ, RZ, R216 ;  /* 0x000000ffff047224 */ /* 0x000fe200078e00d8 */
[----:B-1----:R-:W-:Y:S01]  /*9460*/  LEA R6, P1, R72, R10, 0x1 ;  /* 0x0000000a48067211 */ /* 0x002fe200078208ff */
[----:B------:R-:W-:Y:S02]  /*9470*/  IMAD.IADD R7, R223, 0x1, R73 ;  /* 0x00000001df077824 */ /* 0x000fe400078e0249 */
[----:B------:R-:W-:-:S03]  /*9480*/  IMAD.WIDE.U32 R4, R81, 0x300, R4 ;  /* 0x0000030051047825 */ /* 0x000fc600078e0004 */
[----:B------:R-:W-:Y:S01]  /*9490*/  LEA.HI.X R7, R72, R11, R7, 0x1, P1 ;  /* 0x0000000b48077211 */ /* 0x000fe200008f0c07 */
[----:B------:R-:W-:Y:S02]  /*94a0*/  VIADD R73, R5, UR4 ;  /* 0x0000000405497c36 */ /* 0x000fe40008000000 */
[----:B------:R-:W-:Y:S02]  /*94b0*/  @P4 IMAD.MOV.U32 R72, RZ, RZ, R4 ;  /* 0x000000ffff484224 */ /* 0x000fe400078e0004 */
[----:B--2---:R-:W-:-:S04]  /*94c0*/  IMAD.U32 R76, R176, 0x10000, RZ ;  /* 0x00010000b04c7824 */ /* 0x004fc800078e00ff */
[----:B------:R-:W-:-:S04]  /*94d0*/  FMUL R9, R76, R23 ;  /* 0x000000174c097220 */ /* 0x000fc80000400000 */
[----:B------:R-:W-:-:S05]  /*94e0*/  FFMA R9, R24, R22, R9 ;  /* 0x0000001618097223 */ /* 0x000fca0000000009 */
[----:B------:R-:W-:-:S05]  /*94f0*/  F2FP.BF16.F32.PACK_AB R9, RZ, R9 ;  /* 0x00000009ff09723e */ /* 0x000fca00000010ff */
[----:B------:R0:W-:Y:S01]  /*9500*/  @P4 STG.E.U16 desc[UR36][R72.64], R9 ;  /* 0x0000000948004986 */ /* 0x0001e2000c101524 */
[----:B------:R-:W-:Y:S05]  /*9510*/  @!P3 BRA `(.L_x_316) ;  /* 0x000000000004b947 */ /* 0x000fea0003800000 */
[----:B------:R1:W5:Y:S02]  /*9520*/  LDG.E.LTC128B.U16 R176, desc[UR36][R6.64+0x2] ;  /* 0x0000022406b07981 */ /* 0x000364000c1e1520 */
.L_x_316:
[----:B------:R-:W-:Y:S05]  /*9530*/  BSYNC B1 ;  /* 0x0000000000017941 */ /* 0x000fea0003800000 */
.L_x_315:
[----:B-----5:R-:W-:Y:S01]  /*9540*/  IMAD.U32 R14, R176, 0x10000, RZ ;  /* 0x00010000b00e7824 */ /* 0x020fe200078e00ff */
[----:B------:R-:W-:Y:S01]  /*9550*/  ISETP.GT.AND P1, PT, R3, 0x188, PT ;  /* 0x000001880300780c */ /* 0x000fe20003f24270 */
[----:B0-----:R-:W-:Y:S01]  /*9560*/  IMAD.WIDE.U32 R8, R79, R8, R218 ;  /* 0x000000084f087225 */ /* 0x001fe200078e00da */
[----:B------:R-:W-:Y:S03]  /*9570*/  BSSY B1, `(.L_x_317) ;  /* 0x0000012000017945 */ /* 0x000fe60003800000 */
[----:B------:R-:W-:Y:S01]  /*9580*/  FMUL R14, R14, R23 ;  /* 0x000000170e0e7220 */ /* 0x000fe20000400000 */
[----:B------:R-:W-:Y:S01]  /*9590*/  ISETP.GT.AND P2, PT, R0, RZ, P1 ;  /* 0x000000ff0000720c */ /* 0x000fe20000f44270 */
[----:B------:R-:W-:Y:S01]  /*95a0*/  IMAD.IADD R77, R77, 0x1, R9 ;  /* 0x000000014d4d7824 */ /* 0x000fe200078e0209 */
[----:B------:R-:W-:Y:S01]  /*95b0*/  IADD3 R3, P4, R12, R8, RZ ;  /* 0x000000080c037210 */ /* 0x000fe20007f9e0ff */
[----:B------:R-:W-:Y:S01]  /*95c0*/  FFMA R14, R25, R22, R14 ;  /* 0x00000016190e7223 */ /* 0x000fe2000000000e */
[----:B------:R-:W-:-:S04]  /*95d0*/  IADD3 R12, P5, R220, R8, RZ ;  /* 0x00000008dc0c7210 */ /* 0x000fc80007fbe0ff */
[----:B------:R-:W-:Y:S01]  /*95e0*/  F2FP.BF16.F32.PACK_AB R9, RZ, R14 ;  /* 0x0000000eff09723e */ /* 0x000fe200000010ff */
[----:B------:R-:W-:Y:S01]  /*95f0*/  IMAD.X R14, R77, 0x1, R15, P4 ;  /* 0x000000014d0e7824 */ /* 0x000fe200020e060f */
[----:B------:R-:W-:Y:S01]  /*9600*/  LEA R8, P4, R3, R10, 0x1 ;  /* 0x0000000a03087211 */ /* 0x000fe200078808ff */
[----:B------:R-:W-:Y:S01]  /*9610*/  @P3 IMAD.MOV.U32 R15, RZ, RZ, R73 ;  /* 0x000000ffff0f3224 */ /* 0x000fe200078e0049 */
[----:B------:R-:W-:Y:S01]  /*9620*/  PRMT R24, R9, 0x7610, R24 ;  /* 0x0000761009187816 */ /* 0x000fe20000000018 */
[----:B------:R-:W-:Y:S01]  /*9630*/  IMAD.X R13, R221, 0x1, R77, P5 ;  /* 0x00000001dd0d7824 */ /* 0x000fe200028e064d */
[----:B------:R-:W-:Y:S01]  /*9640*/  LEA.HI.X R9, R3, R11, R14, 0x1, P4 ;  /* 0x0000000b03097211 */ /* 0x000fe200020f0c0e */
[----:B------:R-:W-:-:S05]  /*9650*/  @P3 IMAD.MOV.U32 R14, RZ, RZ, R4 ;  /* 0x000000ffff0e3224 */ /* 0x000fca00078e0004 */
[----:B------:R0:W-:Y:S01]  /*9660*/  @P3 STG.E.U16 desc[UR36][R14.64+0x2], R24 ;  /* 0x000002180e003986 */ /* 0x0001e2000c101524 */
[----:B------:R-:W-:Y:S05]  /*9670*/  @!P2 BRA `(.L_x_318) ;  /* 0x000000000004a947 */ /* 0x000fea0003800000 */
[----:B------:R2:W5:Y:S02]  /*9680*/  LDG.E.LTC128B.U16 R176, desc[UR36][R8.64] ;  /* 0x0000002408b07981 */ /* 0x000564000c1e1520 */
.L_x_318:
[----:B------:R-:W-:Y:S05]  /*9690*/  BSYNC B1 ;  /* 0x0000000000017941 */ /* 0x000fea0003800000 */
.L_x_317:
[----:B--2--5:R-:W-:Y:S01]  /*96a0*/  IMAD.U32 R8, R176, 0x10000, RZ ;  /* 0x00010000b0087824 */ /* 0x024fe200078e00ff */
[----:B------:R-:W-:Y:S01]  /*96b0*/  BSSY B1, `(.L_x_319) ;  /* 0x000000e000017945 */ /* 0x000fe20003800000 */
[----:B------:R-:W-:-:S04]  /*96c0*/  IMAD.WIDE.U32 R12, R20, UR43, R12 ;  /* 0x0000002b140c7c25 */ /* 0x000fc8000f8e000c */
[----:B------:R-:W-:Y:S01]  /*96d0*/  FMUL R3, R8, R23 ;  /* 0x0000001708037220 */ /* 0x000fe20000400000 */
[----:B------:R-:W-:Y:S01]  /*96e0*/  IADD3 R8, P3, R21, R4, RZ ;  /* 0x0000000415087210 */ /* 0x000fe20007f7e0ff */
[----:B------:R-:W-:Y:S01]  /*96f0*/  IMAD.IADD R223, R223, 0x1, R13 ;  /* 0x00000001dfdf7824 */ /* 0x000fe200078e020d */
[----:B------:R-:W-:Y:S01]  /*9700*/  LEA R10, P4, R12, R10, 0x1 ;  /* 0x0000000a0c0a7211 */ /* 0x000fe200078808ff */
[----:B------:R-:W-:Y:S01]  /*9710*/  FFMA R3, R26, R22, R3 ;  /* 0x000000161a037223 */ /* 0x000fe20000000003 */
[----:B------:R-:W-:Y:S02]  /*9720*/  IADD3.X R9, R73, R227, RZ, P3, !PT ;  /* 0x000000e349097210 */ /* 0x000fe40001ffe4ff */
[----:B------:R-:W-:Y:S02]  /*9730*/  LEA.HI.X R11, R12, R11, R223, 0x1, P4 ;  /* 0x0000000b0c0b7211 */ /* 0x000fe400020f0cdf */
[----:B------:R-:W-:Y:S02]  /*9740*/  F2FP.BF16.F32.PACK_AB R3, RZ, R3 ;  /* 0x00000003ff03723e */ /* 0x000fe400000010ff */
[----:B------:R-:W-:-:S03]  /*9750*/  ISETP.GT.AND P4, PT, R0, 0x1, P1 ;  /* 0x000000010000780c */ /* 0x000fc60000f84270 */
[----:B------:R2:W-:Y:S10]  /*9760*/  @P2 STG.E.U16 desc[UR36][R8.64], R3 ;  /* 0x0000000308002986 */ /* 0x0005f4000c101524 */
[----:B------:R-:W-:Y:S05]  /*9770*/  @!P4 BRA `(.L_x_320) ;  /* 0x000000000004c947 */ /* 0x000fea0003800000 */
[----:B------:R0:W5:Y:S02]  /*9780*/  LDG.E.LTC128B.U16 R176, desc[UR36][R10.64+0x2] ;  /* 0x000002240ab07981 */ /* 0x000164000c1e1520 */
.L_x_320:
[----:B------:R-:W-:Y:S05]  /*9790*/  BSYNC B1 ;  /* 0x0000000000017941 */ /* 0x000fea0003800000 */
.L_x_319:
        /* <DEDUP_REMOVED lines=9> */
.L_x_322:
[----:B------:R-:W-:Y:S05]  /*9830*/  BSYNC B1 ;  /* 0x0000000000017941 */ /* 0x000fea0003800000 */
.L_x_321:
[----:B0----5:R-:W-:Y:S01]  /*9840*/  IMAD.U32 R12, R176, 0x10000, RZ ;  /* 0x00010000b00c7824 */ /* 0x021fe200078e00ff */
[----:B------:R-:W-:Y:S01]  /*9850*/  ISETP.GT.AND P3, PT, R0, 0x9, P0 ;  /* 0x000000090000780c */ /* 0x000fe20000764270 */
[----:B------:R-:W-:Y:S01]  /*9860*/  @P2 IMAD.MOV.U32 R13, RZ, RZ, R73 ;  /* 0x000000ffff0d2224 */ /* 0x000fe200078e0049 */
[----:B------:R-:W-:Y:S01]  /*9870*/  BSSY B1, `(.L_x_323) ;  /* 0x0000008000017945 */ /* 0x000fe20003800000 */
[----:B--2---:R-:W-:Y:S01]  /*9880*/  FMUL R3, R12, R23 ;  /* 0x000000170c037220 */ /* 0x004fe20000400000 */
[----:B------:R-:W-:-:S03]  /*9890*/  @P2 IMAD.MOV.U32 R12, RZ, RZ, R4 ;  /* 0x000000ffff0c2224 */ /* 0x000fc600078e0004 */
[----:B------:R-:W-:-:S05]  /*98a0*/  FFMA R3, R28, R22, R3 ;  /* 0x000000161c037223 */ /* 0x000fca0000000003 */
[----:B------:R-:W-:-:S05]  /*98b0*/  F2FP.BF16.F32.PACK_AB R3, RZ, R3 ;  /* 0x00000003ff03723e */ /* 0x000fca00000010ff */
[----:B------:R0:W-:Y:S01]  /*98c0*/  @P2 STG.E.U16 desc[UR36][R12.64+0x10], R3 ;  /* 0x000010030c002986 */ /* 0x0001e2000c101524 */
[----:B------:R-:W-:Y:S05]  /*98d0*/  @!P3 BRA `(.L_x_324) ;  /* 0x000000000004b947 */ /* 0x000fea0003800000 */
[----:B------:R2:W5:Y:S02]  /*98e0*/  LDG.E.LTC128B.U16 R176, desc[UR36][R6.64+0x12] ;  /* 0x0000122406b07981 */ /* 0x000564000c1e1520 */
.L_x_324:
[----:B------:R-:W-:Y:S05]  /*98f0*/  BSYNC B1 ;  /* 0x0000000000017941 */ /* 0x000fea0003800000 */
.L_x_323:
        /* <DEDUP_REMOVED lines=12> */
.L_x_326:
[----:B------:R-:W-:Y:S05]  /*99c0*/  BSYNC B1 ;  /* 0x0000000000017941 */ /* 0x000fea0003800000 */
.L_x_325:
        /* <DEDUP_REMOVED lines=9> */
.L_x_328:
[----:B------:R-:W-:Y:S05]  /*9a60*/  BSYNC B1 ;  /* 0x0000000000017941 */ /* 0x000fea0003800000 */
.L_x_327:
        /* <DEDUP_REMOVED lines=9> */
.L_x_330:
[----:B------:R-:W-:Y:S05]  /*9b00*/  BSYNC B1 ;  /* 0x0000000000017941 */ /* 0x000fea0003800000 */
.L_x_329:
[----:B0----5:R-:W-:Y:S01]  /*9b10*/  IMAD.U32 R12, R176, 0x10000, RZ ;  /* 0x00010000b00c7824 */ /* 0x021fe200078e00ff */
[----:B------:R-:W-:Y:S01]  /*9b20*/  @P2 MOV R13, R73 ;  /* 0x00000049000d2202 */ /* 0x000fe20000000f00 */
[----:B------:R-:W-:Y:S01]  /*9b30*/  BSSY B1, `(.L_x_331) ;  /* 0x0000009000017945 */ /* 0x000fe20003800000 */
[----:B------:R-:W-:Y:S01]  /*9b40*/  ISETP.GT.AND P3, PT, R0, 0x11, P0 ;  /* 0x000000110000780c */ /* 0x000fe20000764270 */
[----:B------:R-:W-:Y:S01]  /*9b50*/  FMUL R3, R12, R23 ;  /* 0x000000170c037220 */ /* 0x000fe20000400000 */
[----:B------:R-:W-:-:S03]  /*9b60*/  @P2 IMAD.MOV.U32 R12, RZ, RZ, R4 ;  /* 0x000000ffff0c2224 */ /* 0x000fc600078e0004 */
[----:B------:R-:W-:-:S05]  /*9b70*/  FFMA R3, R32, R22, R3 ;  /* 0x0000001620037223 */ /* 0x000fca0000000003 */
[----:B------:R-:W-:-:S05]  /*9b80*/  F2FP.BF16.F32.PACK_AB R3, RZ, R3 ;  /* 0x00000003ff03723e */ /* 0x000fca00000010ff */
[----:B------:R0:W-:Y:S01]  /*9b90*/  @P2 STG.E.U16 desc[UR36][R12.64+0x20], R3 ;  /* 0x000020030c002986 */ /* 0x0001e2000c101524 */
[----:B------:R-:W-:Y:S05]  /*9ba0*/  @!P3 BRA `(.L_x_332) ;  /* 0x000000000004b947 */ /* 0x000fea0003800000 */
[----:B------:R0:W5:Y:S02]  /*9bb0*/  LDG.E.LTC128B.U16 R176, desc[UR36][R6.64+0x22] ;  /* 0x0000222406b07981 */ /* 0x000164000c1e1520 */
.L_x_332:
[----:B------:R-:W-:Y:S05]  /*9bc0*/  BSYNC B1 ;  /* 0x0000000000017941 */ /* 0x000fea0003800000 */
.L_x_331:
        /* <DEDUP_REMOVED lines=12> */
.L_x_334:
[----:B------:R-:W-:Y:S05]  /*9c90*/  BSYNC B1 ;  /* 0x0000000000017941 */ /* 0x000fea0003800000 */
.L_x_333:
        /* <DEDUP_REMOVED lines=9> */
.L_x_336:
[----:B------:R-:W-:Y:S05]  /*9d30*/  BSYNC B1 ;  /* 0x0000000000017941 */ /* 0x000fea0003800000 */
.L_x_335:
        /* <DEDUP_REMOVED lines=9> */
.L_x_338:
[----:B------:R-:W-:Y:S05]  /*9dd0*/  BSYNC B1 ;  /* 0x0000000000017941 */ /* 0x000fea0003800000 */
.L_x_337:
[----:B0----5:R-:W-:Y:S01]  /*9de0*/  IMAD.U32 R12, R176, 0x10000, RZ ;  /* 0x00010000b00c7824 */ /* 0x021fe200078e00ff */
[----:B------:R-:W-:Y:S01]  /*9df0*/  ISETP.GT.AND P3, PT, R0, 0x19, P0 ;  /* 0x000000190000780c */ /* 0x000fe20000764270 */
[----:B------:R-:W-:Y:S01]  /*9e00*/  @P2 IMAD.MOV.U32 R13, RZ, RZ, R73 ;  /* 0x000000ffff0d2224 */ /* 0x000fe200078e0049 */
[----:B------:R-:W-:Y:S01]  /*9e10*/  BSSY B1, `(.L_x_339) ;  /* 0x0000008000017945 */ /* 0x000fe20003800000 */
[----:B------:R-:W-:Y:S01]  /*9e20*/  FMUL R3, R12, R23 ;  /* 0x000000170c037220 */ /* 0x000fe20000400000 */
[----:B------:R-:W-:-:S03]  /*9e30*/  @P2 IMAD.MOV.U32 R12, RZ, RZ, R4 ;  /* 0x000000ffff0c2224 */ /* 0x000fc600078e0004 */
[----:B------:R-:W-:-:S05]  /*9e40*/  FFMA R3, R36, R22, R3 ;  /* 0x0000001624037223 */ /* 0x000fca0000000003 */
[----:B------:R-:W-:-:S05]  /*9e50*/  F2FP.BF16.F32.PACK_AB R3, RZ, R3 ;  /* 0x00000003ff03723e */ /* 0x000fca00000010ff */
[----:B------:R0:W-:Y:S01]  /*9e60*/  @P2 STG.E.U16 desc[UR36][R12.64+0x30], R3 ;  /* 0x000030030c002986 */ /* 0x0001e2000c101524 */
[----:B------:R-:W-:Y:S05]  /*9e70*/  @!P3 BRA `(.L_x_340) ;  /* 0x000000000004b947 */ /* 0x000fea0003800000 */
[----:B------:R0:W5:Y:S02]  /*9e80*/  LDG.E.LTC128B.U16 R176, desc[UR36][R6.64+0x32] ;  /* 0x0000322406b07981 */ /* 0x000164000c1e1520 */
.L_x_340:
[----:B------:R-:W-:Y:S05]  /*9e90*/  BSYNC B1 ;  /* 0x0000000000017941 */ /* 0x000fea0003800000 */
.L_x_339:
        /* <DEDUP_REMOVED lines=12> */
.L_x_342:
[----:B------:R-:W-:Y:S05]  /*9f60*/  BSYNC B1 ;  /* 0x0000000000017941 */ /* 0x000fea0003800000 */
.L_x_341:
[----:B0----5:R-:W-:Y:S01]  /*9f70*/  SHF.L.U32 R12, R176, 0x10, RZ ;  /* 0x00000010b00c7819 */ /* 0x021fe200000006ff */
        /* <DEDUP_REMOVED lines=8> */
.L_x_344:
[----:B------:R-:W-:Y:S05]  /*a000*/  BSYNC B1 ;  /* 0x0000000000017941 */ /* 0x000fea0003800000 */
.L_x_343:
        /* <DEDUP_REMOVED lines=9> */
.L_x_346:
[----:B------:R-:W-:Y:S05]  /*a0a0*/  BSYNC B1 ;  /* 0x0000000000017941 */ /* 0x000fea0003800000 */
.L_x_345:
        /* <DEDUP_REMOVED lines=11> */
.L_x_348:
[----:B------:R-:W-:Y:S05]  /*a160*/  BSYNC B1 ;  /* 0x0000000000017941 */ /* 0x000fea0003800000 */
.L_x_347:
        /* <DEDUP_REMOVED lines=12> */
.L_x_350:
[----:B------:R-:W-:Y:S05]  /*a230*/  BSYNC B1 ;  /* 0x0000000000017941 */ /* 0x000fea0003800000 */
.L_x_349:
        /* <DEDUP_REMOVED lines=9> */
.L_x_352:
[----:B------:R-:W-:Y:S05]  /*a2d0*/  BSYNC B1 ;  /* 0x0000000000017941 */ /* 0x000fea0003800000 */
.L_x_351:
        /* <DEDUP_REMOVED lines=9> */
.L_x_354:
[----:B------:R-:W-:Y:S05]  /*a370*/  BSYNC B1 ;  /* 0x0000000000017941 */ /* 0x000fea0003800000 */
.L_x_353:
[----:B0----5:R-:W-:Y:S01]  /*a380*/  IMAD.U32 R12, R176, 0x10000, RZ ;  /* 0x00010000b00c7824 */ /* 0x021fe200078e00ff */
[----:B------:R-:W-:Y:S01]  /*a390*/  ISETP.GT.AND P3, PT, R0, 0x29, P0 ;  /* 0x000000290000780c */ /* 0x000fe20000764270 */
[----:B------:R-:W-:Y:S01]  /*a3a0*/  @P2 IMAD.MOV.U32 R13, RZ, RZ, R73 ;  /* 0x000000ffff0d2224 */ /* 0x000fe200078e0049 */
[----:B------:R-:W-:Y:S01]  /*a3b0*/  BSSY B1, `(.L_x_355) ;  /* 0x0000008000017945 */ /* 0x000fe20003800000 */
[----:B------:R-:W-:Y:S01]  /*a3c0*/  FMUL R3, R12, R23 ;  /* 0x000000170c037220 */ /* 0x000fe20000400000 */
[----:B------:R-:W-:-:S03]  /*a3d0*/  @P2 MOV R12, R4 ;  /* 0x00000004000c2202 */ /* 0x000fc60000000f00 */
[----:B------:R-:W-:-:S05]  /*a3e0*/  FFMA R3, R44, R22, R3 ;  /* 0x000000162c037223 */ /* 0x000fca0000000003 */
[----:B------:R-:W-:-:S05]  /*a3f0*/  F2FP.BF16.F32.PACK_AB R3, RZ, R3 ;  /* 0x00000003ff03723e */ /* 0x000fca00000010ff */
[----:B------:R0:W-:Y:S01]  /*a400*/  @P2 STG.E.U16 desc[UR36][R12.64+0x50], R3 ;  /* 0x000050030c002986 */ /* 0x0001e2000c101524 */
[----:B------:R-:W-:Y:S05]  /*a410*/  @!P3 BRA `(.L_x_356) ;  /* 0x000000000004b947 */ /* 0x000fea0003800000 */
[----:B------:R0:W5:Y:S02]  /*a420*/  LDG.E.LTC128B.U16 R176, desc[UR36][R6.64+0x52] ;  /* 0x0000522406b07981 */ /* 0x000164000c1e1520 */
.L_x_356:
[----:B------:R-:W-:Y:S05]  /*a430*/  BSYNC B1 ;  /* 0x0000000000017941 */ /* 0x000fea0003800000 */
.L_x_355:
        /* <DEDUP_REMOVED lines=12> */
.L_x_358:
[----:B------:R-:W-:Y:S05]  /*a500*/  BSYNC B1 ;  /* 0x0000000000017941 */ /* 0x000fea0003800000 */
.L_x_357:
        /* <DEDUP_REMOVED lines=9> */
.L_x_360:
[----:B------:R-:W-:Y:S05]  /*a5a0*/  BSYNC B1 ;  /* 0x0000000000017941 */ /* 0x000fea0003800000 */
.L_x_359:
        /* <DEDUP_REMOVED lines=9> */
.L_x_362:
[----:B------:R-:W-:Y:S05]  /*a640*/  BSYNC B1 ;  /* 0x0000000000017941 */ /* 0x000fea0003800000 */
.L_x_361:
        /* <DEDUP_REMOVED lines=11> */
.L_x_364:
[----:B------:R-:W-:Y:S05]  /*a700*/  BSYNC B1 ;  /* 0x0000000000017941 */ /* 0x000fea0003800000 */
.L_x_363:
        /* <DEDUP_REMOVED lines=12> */
.L_x_366:
[----:B------:R-:W-:Y:S05]  /*a7d0*/  BSYNC B1 ;  /* 0x0000000000017941 */ /* 0x000fea0003800000 */
.L_x_365:
        /* <DEDUP_REMOVED lines=9> */
.L_x_368:
[----:B------:R-:W-:Y:S05]  /*a870*/  BSYNC B1 ;  /* 0x0000000000017941 */ /* 0x000fea0003800000 */
.L_x_367:
        /* <DEDUP_REMOVED lines=9> */
.L_x_370:
[----:B------:R-:W-:Y:S05]  /*a910*/  BSYNC B1 ;  /* 0x0000000000017941 */ /* 0x000fea0003800000 */
.L_x_369:
        /* <DEDUP_REMOVED lines=11> */
.L_x_372:
[----:B------:R-:W-:Y:S05]  /*a9d0*/  BSYNC B1 ;  /* 0x0000000000017941 */ /* 0x000fea0003800000 */
.L_x_371:
        /* <DEDUP_REMOVED lines=12> */
.L_x_374:
[----:B------:R-:W-:Y:S05]  /*aaa0*/  BSYNC B1 ;  /* 0x0000000000017941 */ /* 0x000fea0003800000 */
.L_x_373:
        /* <DEDUP_REMOVED lines=9> */
.L_x_376:
[----:B------:R-:W-:Y:S05]  /*ab40*/  BSYNC B1 ;  /* 0x0000000000017941 */ /* 0x000fea0003800000 */
.L_x_375:
        /* <DEDUP_REMOVED lines=9> */
.L_x_378:
[----:B------:R-:W-:Y:S05]  /*abe0*/  BSYNC B1 ;  /* 0x0000000000017941 */ /* 0x000fea0003800000 */
.L_x_377:
        /* <DEDUP_REMOVED lines=11> */
.L_x_380:
[----:B------:R-:W-:Y:S05]  /*aca0*/  BSYNC B1 ;  /* 0x0000000000017941 */ /* 0x000fea0003800000 */
.L_x_379:
        /* <DEDUP_REMOVED lines=12> */
.L_x_382:
[----:B------:R-:W-:Y:S05]  /*ad70*/  BSYNC B1 ;  /* 0x0000000000017941 */ /* 0x000fea0003800000 */
.L_x_381:
        /* <DEDUP_REMOVED lines=9> */
.L_x_384:
[----:B------:R-:W-:Y:S05]  /*ae10*/  BSYNC B1 ;  /* 0x0000000000017941 */ /* 0x000fea0003800000 */
.L_x_383:
        /* <DEDUP_REMOVED lines=9> */
.L_x_386:
[----:B------:R-:W-:Y:S05]  /*aeb0*/  BSYNC B1 ;  /* 0x0000000000017941 */ /* 0x000fea0003800000 */
.L_x_385:
        /* <DEDUP_REMOVED lines=11> */
.L_x_388:
[----:B------:R-:W-:Y:S05]  /*af70*/  BSYNC B1 ;  /* 0x0000000000017941 */ /* 0x000fea0003800000 */
.L_x_387:
        /* <DEDUP_REMOVED lines=12> */
.L_x_390:
[----:B------:R-:W-:Y:S05]  /*b040*/  BSYNC B1 ;  /* 0x0000000000017941 */ /* 0x000fea0003800000 */
.L_x_389:
        /* <DEDUP_REMOVED lines=9> */
.L_x_392:
[----:B------:R-:W-:Y:S05]  /*b0e0*/  BSYNC B1 ;  /* 0x0000000000017941 */ /* 0x000fea0003800000 */
.L_x_391:
        /* <DEDUP_REMOVED lines=9> */
.L_x_394:
[----:B------:R-:W-:Y:S05]  /*b180*/  BSYNC B1 ;  /* 0x0000000000017941 */ /* 0x000fea0003800000 */
.L_x_393:
        /* <DEDUP_REMOVED lines=11> */
.L_x_396:
[----:B------:R-:W-:Y:S05]  /*b240*/  BSYNC B1 ;  /* 0x0000000000017941 */ /* 0x000fea0003800000 */
.L_x_395:
        /* <DEDUP_REMOVED lines=12> */
.L_x_398:
[----:B------:R-:W-:Y:S05]  /*b310*/  BSYNC B1 ;  /* 0x0000000000017941 */ /* 0x000fea0003800000 */
.L_x_397:
        /* <DEDUP_REMOVED lines=9> */
.L_x_400:
[----:B------:R-:W-:Y:S05]  /*b3b0*/  BSYNC B1 ;  /* 0x0000000000017941 */ /* 0x000fea0003800000 */
.L_x_399:
        /* <DEDUP_REMOVED lines=9> */
.L_x_402:
[----:B------:R-:W-:Y:S05]  /*b450*/  BSYNC B1 ;  /* 0x0000000000017941 */ /* 0x000fea0003800000 */
.L_x_401:
        /* <DEDUP_REMOVED lines=11> */
.L_x_404:
[----:B------:R-:W-:Y:S05]  /*b510*/  BSYNC B1 ;  /* 0x0000000000017941 */ /* 0x000fea0003800000 */
.L_x_403:
[----:B012--5:R-:W-:Y:S01]  /*b520*/  IMAD.U32 R6, R176, 0x10000, RZ ;  /* 0x00010000b0067824 */ /* 0x027fe200078e00ff */
[----:B------:R-:W-:Y:S01]  /*b530*/  ISETP.GT.AND P2, PT, R0, 0x58, P1 ;  /* 0x000000580000780c */ /* 0x000fe20000f44270 */
[----:B------:R-:W-:Y:S01]  /*b540*/  @P0 IMAD.MOV.U32 R5, RZ, RZ, R73 ;  /* 0x000000ffff050224 */ /* 0x000fe200078e0049 */
[----:B------:R-:W-:Y:S01]  /*b550*/  BSSY B1, `(.L_x_405) ;  /* 0x0000007000017945 */ /* 0x000fe20003800000 */
[----:B------:R-:W-:-:S04]  /*b560*/  FMUL R6, R6, R23 ;  /* 0x0000001706067220 */ /* 0x000fc80000400000 */
[----:B------:R-:W-:-:S05]  /*b570*/  FFMA R6, R69, R22, R6 ;  /* 0x0000001645067223 */ /* 0x000fca0000000006 */
[----:B------:R-:W-:-:S05]  /*b580*/  F2FP.BF16.F32.PACK_AB R6, RZ, R6 ;  /* 0x00000006ff06723e */ /* 0x000fca00000010ff */
[----:B------:R0:W-:Y:S01]  /*b590*/  @P0 STG.E.U16 desc[UR36][R4.64+0xb2], R6 ;  /* 0x0000b20604000986 */ /* 0x0001e2000c101524 */
[----:B------:R-:W-:Y:S05]  /*b5a0*/  @!P2 BRA `(.L_x_406) ;  /* 0x000000000004a947 */ /* 0x000fea0003800000 */
[----:B------:R1:W5:Y:S02]  /*b5b0*/  LDG.E.LTC128B.U16 R176, desc[UR36][R10.64+0xb0] ;  /* 0x0000b0240ab07981 */ /* 0x000364000c1e1520 */
.L_x_406:
[----:B------:R-:W-:Y:S05]  /*b5c0*/  BSYNC B1 ;  /* 0x0000000000017941 */ /* 0x000fea0003800000 */
.L_x_405:
        /* <DEDUP_REMOVED lines=11> */
.L_x_408:
[----:B------:R-:W-:Y:S05]  /*b680*/  BSYNC B1 ;  /* 0x0000000000017941 */ /* 0x000fea0003800000 */
.L_x_407:
[----:B------:R-:W-:Y:S05]  /*b690*/  @!P1 BRA `(.L_x_409) ;  /* 0x0000003800549947 */ /* 0x000fea0003800000 */
[----:B-----5:R-:W-:-:S05]  /*b6a0*/  SHF.L.U32 R176, R176, 0x10, RZ ;  /* 0x00000010b0b07819 */ /* 0x020fca00000006ff */
[----:B------:R-:W-:-:S04]  /*b6b0*/  FMUL R176, R176, R23 ;  /* 0x00000017b0b07220 */ /* 0x000fc80000400000 */
[----:B------:R-:W-:-:S05]  /*b6c0*/  FFMA R176, R71, R22, R176 ;  /* 0x0000001647b07223 */ /* 0x000fca00000000b0 */
[----:B------:R-:W-:-:S05]  /*b6d0*/  F2FP.BF16.F32.PACK_AB R176, RZ, R176 ;  /* 0x000000b0ffb0723e */ /* 0x000fca00000010ff */
[----:B------:R0:W-:Y:S01]  /*b6e0*/  STG.E.U16 desc[UR36][R8.64+0xb2], R176 ;  /* 0x0000b2b008007986 */ /* 0x0001e2000c101524 */
[----:B------:R-:W-:Y:S05]  /*b6f0*/  BRA `(.L_x_409) ;  /* 0x00000038003c7947 */ /* 0x000fea0003800000 */
.L_x_34:
[----:B------:R-:W-:Y:S01]  /*b700*/  ULDC.64 UR4, c[0x0][0x5c0] ;  /* 0x0001700000047ab9 */ /* 0x000fe20000000a00 */
[-C--:B------:R-:W-:Y:S01]  /*b710*/  FMUL R168, R168, R22.reuse ;  /* 0x00000016a8a87220 */ /* 0x080fe20000400000 */
[----:B------:R-:W-:Y:S01]  /*b720*/  LEA R8, P1, R6, UR4, 0x1 ;  /* 0x0000000406087c11 */ /* 0x000fe2000f8208ff */
[-C--:B------:R-:W-:Y:S01]  /*b730*/  FMUL R169, R169, R22.reuse ;  /* 0x00000016a9a97220 */ /* 0x080fe20000400000 */
[----:B------:R-:W-:Y:S01]  /*b740*/  ISETP.GT.AND P5, PT, R0, 0x1, P0 ;  /* 0x000000010000780c */ /* 0x000fe200007a4270 */
[----:B------:R-:W-:Y:S01]  /*b750*/  USHF.L.U64.HI UR4, UR6, 0x4, UR7 ;  /* 0x0000000406047899 */ /* 0x000fe20008010207 */
[----:B------:R-:W-:Y:S01]  /*b760*/  LEA.HI.X R9, R6, UR5, R4, 0x1, P1 ;  /* 0x0000000506097c11 */ /* 0x000fe200088f0c04 */
[----:B------:R-:W-:Y:S01]  /*b770*/  USHF.L.U32 UR5, UR6, 0x4, URZ ;  /* 0x0000000406057899 */ /* 0x000fe2000800063f */
[----:B------:R-:W-:Y:S01]  /*b780*/  ISETP.GT.AND P1, PT, R3, 0x8, PT ;  /* 0x000000080300780c */ /* 0x000fe20003f24270 */
[----:B------:R-:W-:Y:S01]  /*b790*/  FMUL R170, R170, R22 ;  /* 0x00000016aaaa7220 */ /* 0x000fe20000400000 */
[----:B------:R-:W-:Y:S01]  /*b7a0*/  F2FP.BF16.F32.PACK_AB R168, RZ, R168 ;  /* 0x000000a8ffa8723e */ /* 0x000fe200000010ff */
[-C--:B------:R-:W-:Y:S01]  /*b7b0*/  FMUL R171, R171, R22.reuse ;  /* 0x00000016abab7220 */ /* 0x080fe20000400000 */
[----:B------:R-:W-:Y:S01]  /*b7c0*/  ISETP.GT.AND P3, PT, R0, RZ, P1 ;  /* 0x000000ff0000720c */ /* 0x000fe20000f64270 */
[-C--:B------:R-:W-:Y:S01]  /*b7d0*/  FMUL R172, R172, R22.reuse ;  /* 0x00000016acac7220 */ /* 0x080fe20000400000 */
[----:B------:R-:W-:Y:S01]  /*b7e0*/  IADD3 R4, P4, R8, UR5, RZ ;  /* 0x0000000508047c10 */ /* 0x000fe2000ff9e0ff */
[----:B------:R-:W-:Y:S01]  /*b7f0*/  @P2 STG.E.U16 desc[UR36][R8.64], R168 ;  /* 0x000000a808002986 */ /* 0x000fe2000c101524 */
[----:B------:R-:W-:Y:S01]  /*b800*/  F2FP.BF16.F32.PACK_AB R169, RZ, R169 ;  /* 0x000000a9ffa9723e */ /* 0x000fe200000010ff */
[----:B------:R-:W-:Y:S01]  /*b810*/  FMUL R173, R173, R22 ;  /* 0x00000016adad7220 */ /* 0x000fe20000400000 */
[----:B------:R-:W-:Y:S01]  /*b820*/  F2FP.BF16.F32.PACK_AB R170, RZ, R170 ;  /* 0x000000aaffaa723e */ /* 0x000fe200000010ff */
[-C--:B------:R-:W-:Y:S01]  /*b830*/  FMUL R174, R174, R22.reuse ;  /* 0x00000016aeae7220 */ /* 0x080fe20000400000 */
[----:B------:R-:W-:Y:S01]  /*b840*/  IADD3.X R5, R9, UR4, RZ, P4, !PT ;  /* 0x0000000409057c10 */ /* 0x000fe2000a7fe4ff */
[----:B------:R-:W-:Y:S01]  /*b850*/  @P5 STG.E.U16 desc[UR36][R8.64+0x2], R169 ;  /* 0x000002a908005986 */ /* 0x000fe2000c101524 */
[C---:B------:R-:W-:Y:S01]  /*b860*/  ISETP.GT.AND P2, PT, R0.reuse, 0x1, P1 ;  /* 0x000000010000780c */ /* 0x040fe20000f44270 */
[-C--:B------:R-:W-:Y:S01]  /*b870*/  FMUL R175, R175, R22.reuse ;  /* 0x00000016afaf7220 */ /* 0x080fe20000400000 */
[C---:B------:R-:W-:Y:S01]  /*b880*/  ISETP.GT.AND P4, PT, R0.reuse, 0x8, P0 ;  /* 0x000000080000780c */ /* 0x040fe20000784270 */
[----:B------:R-:W-:Y:S01]  /*b890*/  @P3 STG.E.U16 desc[UR36][R4.64], R170 ;  /* 0x000000aa04003986 */ /* 0x000fe2000c101524 */
[----:B------:R-:W-:Y:S01]  /*b8a0*/  ISETP.GT.AND P5, PT, R0, 0x9, P0 ;  /* 0x000000090000780c */ /* 0x000fe200007a4270 */
[-C--:B------:R-:W-:Y:S01]  /*b8b0*/  FMUL R176, R176, R22.reuse ;  /* 0x00000016b0b07220 */ /* 0x080fe20000400000 */
[----:B------:R-:W-:Y:S01]  /*b8c0*/  ISETP.GT.AND P3, PT, R0, 0x8, P1 ;  /* 0x000000080000780c */ /* 0x000fe20000f64270 */
[-C--:B------:R-:W-:Y:S01]  /*b8d0*/  FMUL R177, R177, R22.reuse ;  /* 0x00000016b1b17220 */ /* 0x080fe20000400000 */
[----:B------:R-:W-:Y:S01]  /*b8e0*/  F2FP.BF16.F32.PACK_AB R171, RZ, R171 ;  /* 0x000000abffab723e */ /* 0x000fe200000010ff */
[----:B------:R-:W-:Y:S01]  /*b8f0*/  FMUL R178, R178, R22 ;  /* 0x00000016b2b27220 */ /* 0x000fe20000400000 */
[----:B------:R-:W-:Y:S01]  /*b900*/  F2FP.BF16.F32.PACK_AB R172, RZ, R172 ;  /* 0x000000acffac723e */ /* 0x000fe200000010ff */
[----:B------:R-:W-:Y:S01]  /*b910*/  FMUL R179, R179, R22 ;  /* 0x00000016b3b37220 */ /* 0x000fe20000400000 */
[----:B------:R-:W-:Y:S01]  /*b920*/  F2FP.BF16.F32.PACK_AB R173, RZ, R173 ;  /* 0x000000adffad723e */ /* 0x000fe200000010ff */
[----:B------:R-:W-:Y:S01]  /*b930*/  @P2 STG.E.U16 desc[UR36][R4.64+0x2], R171 ;  /* 0x000002ab04002986 */ /* 0x000fe2000c101524 */
[----:B------:R-:W-:Y:S01]  /*b940*/  F2FP.BF16.F32.PACK_AB R174, RZ, R174 ;  /* 0x000000aeffae723e */ /* 0x000fe200000010ff */
[-C--:B------:R-:W-:Y:S01]  /*b950*/  FMUL R180, R180, R22.reuse ;  /* 0x00000016b4b47220 */ /* 0x080fe20000400000 */
[C---:B------:R-:W-:Y:S01]  /*b960*/  ISETP.GT.AND P2, PT, R0.reuse, 0x9, P1 ;  /* 0x000000090000780c */ /* 0x040fe20000f44270 */
[----:B------:R-:W-:Y:S01]  /*b970*/  @P4 STG.E.U16 desc[UR36][R8.64+0x10], R172 ;  /* 0x000010ac08004986 */ /* 0x000fe2000c101524 */
[C---:B------:R-:W-:Y:S01]  /*b980*/  ISETP.GT.AND P4, PT, R0.reuse, 0x10, P0 ;  /* 0x000000100000780c */ /* 0x040fe20000784270 */
[-C--:B------:R-:W-:Y:S01]  /*b990*/  FMUL R181, R181, R22.reuse ;  /* 0x00000016b5b57220 */ /* 0x080fe20000400000 */
[----:B------:R-:W-:Y:S01]  /*b9a0*/  F2FP.BF16.F32.PACK_AB R175, RZ, R175 ;  /* 0x000000afffaf723e */ /* 0x000fe200000010ff */
[----:B------:R-:W-:Y:S01]  /*b9b0*/  @P5 STG.E.U16 desc[UR36][R8.64+0x12], R173 ;  /* 0x000012ad08005986 */ /* 0x000fe2000c101524 */
[----:B------:R-:W-:Y:S01]  /*b9c0*/  ISETP.GT.AND P5, PT, R0, 0x11, P0 ;  /* 0x000000110000780c */ /* 0x000fe200007a4270 */
[----:B------:R-:W-:Y:S01]  /*b9d0*/  FMUL R182, R182, R22 ;  /* 0x00000016b6b67220 */ /* 0x000fe20000400000 */
[----:B------:R-:W-:Y:S01]  /*b9e0*/  F2FP.BF16.F32.PACK_AB R176, RZ, R176 ;  /* 0x000000b0ffb0723e */ /* 0x000fe200000010ff */
[----:B------:R-:W-:Y:S01]  /*b9f0*/  @P3 STG.E.U16 desc[UR36][R4.64+0x10], R174 ;  /* 0x000010ae04003986 */ /* 0x000fe2000c101524 */
[----:B------:R-:W-:Y:S01]  /*ba00*/  ISETP.GT.AND P3, PT, R0, 0x10, P1 ;  /* 0x000000100000780c */ /* 0x000fe20000f64270 */
        /* <DEDUP_REMOVED lines=111> */
[C---:B------:R-:W-:Y:S01]  /*c100*/  ISETP.GT.AND P3, PT, R0.reuse, 0x48, P1 ;  /* 0x000000480000780c */ /* 0x040fe20000f64270 */
[----:B------:R-:W-:Y:S01]  /*c110*/  FMUL R211, R211, R22 ;  /* 0x00000016d3d37220 */ /* 0x000fe20000400000 */
[----:B------:R-:W-:Y:S01]  /*c120*/  F2FP.BF16.F32.PACK_AB R205, RZ, R205 ;  /* 0x000000cdffcd723e */ /* 0x000fe200000010ff */
[----:B------:R-:W-:Y:S01]  /*c130*/  @P2 STG.E.U16 desc[UR36][R4.64+0x82], R203 ;  /* 0x000082cb04002986 */ /* 0x000fe2000c101524 */
[----:B------:R-:W-:Y:S01]  /*c140*/  F2FP.BF16.F32.PACK_AB R206, RZ, R206 ;  /* 0x000000ceffce723e */ /* 0x000fe200000010ff */
[-C--:B------:R-:W-:Y:S01]  /*c150*/  FMUL R213, R213, R22.reuse ;  /* 0x00000016d5d57220 */ /* 0x080fe20000400000 */
[C---:B------:R-:W-:Y:S01]  /*c160*/  ISETP.GT.AND P2, PT, R0.reuse, 0x49, P1 ;  /* 0x000000490000780c */ /* 0x040fe20000f44270 */
[----:B------:R-:W-:Y:S01]  /*c170*/  @P4 STG.E.U16 desc[UR36][R8.64+0x90], R204 ;  /* 0x000090cc08004986 */ /* 0x000fe2000c101524 */
[----:B------:R-:W-:Y:S01]  /*c180*/  ISETP.GT.AND P4, PT, R0, 0x50, P0 ;  /* 0x000000500000780c */ /* 0x000fe20000784270 */
        /* <DEDUP_REMOVED lines=12> */
[----:B------:R-:W-:Y:S01]  /*c250*/  IMAD.U32 R7, RZ, RZ, UR6 ;  /* 0x00000006ff077e24 */ /* 0x000fe2000f8e00ff */
[C---:B------:R-:W-:Y:S01]  /*c260*/  ISETP.GT.AND P2, PT, R0.reuse, 0x51, P1 ;  /* 0x000000510000780c */ /* 0x040fe20000f44270 */
[----:B------:R-:W-:Y:S01]  /*c270*/  @P4 STG.E.U16 desc[UR36][R8.64+0xa0], R208 ;  /* 0x0000a0d008004986 */ /* 0x000fe2000c101524 */
[C---:B------:R-:W-:Y:S01]  /*c280*/  ISETP.GT.AND P4, PT, R0.reuse, 0x58, P0 ;  /* 0x000000580000780c */ /* 0x040fe20000784270 */
[----:B------:R-:W-:Y:S01]  /*c290*/  USHF.L.U64.HI UR10, UR6, 0x8, UR7 ;  /* 0x00000008060a7899 */ /* 0x000fe20008010207 */
[C---:B------:R-:W-:Y:S01]  /*c2a0*/  ISETP.GT.AND P0, PT, R0.reuse, 0x59, P0 ;  /* 0x000000590000780c */ /* 0x040fe20000704270 */
[----:B------:R-:W-:Y:S01]  /*c2b0*/  @P5 STG.E.U16 desc[UR36][R8.64+0xa2], R209 ;  /* 0x0000a2d108005986 */ /* 0x000fe2000c101524 */
[----:B------:R-:W-:Y:S01]  /*c2c0*/  F2FP.BF16.F32.PACK_AB R211, RZ, R211 ;  /* 0x000000d3ffd3723e */ /* 0x000fe200000010ff */
[-C--:B------:R-:W-:Y:S01]  /*c2d0*/  FMUL R121, R121, R22.reuse ;  /* 0x0000001679797220 */ /* 0x080fe20000400000 */
        /* <DEDUP_REMOVED lines=8> */
[----:B------:R-:W-:Y:S01]  /*c360*/  ISETP.GT.AND P1, PT, R0, 0x59, P1 ;  /* 0x000000590000780c */ /* 0x000fe20000f24270 */
[----:B------:R-:W-:Y:S01]  /*c370*/  @P0 STG.E.U16 desc[UR36][R8.64+0xb2], R213 ;  /* 0x0000b2d508000986 */ /* 0x000fe2000c101524 */
[----:B------:R-:W-:Y:S01]  /*c380*/  ISETP.GT.AND P0, PT, R3, 0x80, PT ;  /* 0x000000800300780c */ /* 0x000fe20003f04270 */
[----:B------:R-:W-:Y:S01]  /*c390*/  FMUL R123, R123, R22 ;  /* 0x000000167b7b7220 */ /* 0x000fe20000400000 */
[----:B------:R-:W-:Y:S01]  /*c3a0*/  F2FP.BF16.F32.PACK_AB R215, RZ, R215 ;  /* 0x000000d7ffd7723e */ /* 0x000fe200000010ff */
[----:B------:R-:W-:Y:S01]  /*c3b0*/  @P4 STG.E.U16 desc[UR36][R8.64+0xb0], R212 ;  /* 0x0000b0d408004986 */ /* 0x000fe2000c101524 */
[----:B------:R-:W-:Y:S01]  /*c3c0*/  LEA R6, P4, R7, R8, 0x8 ;  /* 0x0000000807067211 */ /* 0x000fe200078840ff */
[-C--:B------:R-:W-:Y:S01]  /*c3d0*/  FMUL R124, R124, R22.reuse ;  /* 0x000000167c7c7220 */ /* 0x080fe20000400000 */
[C---:B------:R-:W-:Y:S01]  /*c3e0*/  ISETP.GT.AND P2, PT, R0.reuse, RZ, P0 ;  /* 0x000000ff0000720c */ /* 0x040fe20000744270 */
[----:B------:R-:W-:Y:S01]  /*c3f0*/  @P3 STG.E.U16 desc[UR36][R4.64+0xb0], R214 ;  /* 0x0000b0d604003986 */ /* 0x000fe2000c101524 */
[----:B------:R-:W-:Y:S01]  /*c400*/  ISETP.GT.AND P3, PT, R0, 0x1, P0 ;  /* 0x000000010000780c */ /* 0x000fe20000764270 */
[-C--:B------:R-:W-:Y:S01]  /*c410*/  FMUL R125, R125, R22.reuse ;  /* 0x000000167d7d7220 */ /* 0x080fe20000400000 */
[----:B------:R-:W-:Y:S01]  /*c420*/  F2FP.BF16.F32.PACK_AB R121, RZ, R121 ;  /* 0x00000079ff79723e */ /* 0x000fe200000010ff */
[----:B------:R0:W-:Y:S01]  /*c430*/  @P1 STG.E.U16 desc[UR36][R4.64+0xb2], R215 ;  /* 0x0000b2d704001986 */ /* 0x0001e2000c101524 */
[----:B------:R-:W-:Y:S01]  /*c440*/  IADD3.X R7, R9, UR10, RZ, P4, !PT ;  /* 0x0000000a09077c10 */ /* 0x000fe2000a7fe4ff */
[-C--:B------:R-:W-:Y:S01]  /*c450*/  FMUL R126, R126, R22.reuse ;  /* 0x000000167e7e7220 */ /* 0x080fe20000400000 */
[----:B------:R-:W-:Y:S01]  /*c460*/  ISETP.GT.AND P1, PT, R3, 0x88, PT ;  /* 0x000000880300780c */ /* 0x000fe20003f24270 */
[-C--:B------:R-:W-:Y:S01]  /*c470*/  FMUL R127, R127, R22.reuse ;  /* 0x000000167f7f7220 */ /* 0x080fe20000400000 */
[----:B------:R-:W-:Y:S01]  /*c480*/  IADD3 R12, P6, R6, UR5, RZ ;  /* 0x00000005060c7c10 */ /* 0x000fe2000ffde0ff */
[-C--:B------:R-:W-:Y:S01]  /*c490*/  FMUL R128, R128, R22.reuse ;  /* 0x0000001680807220 */ /* 0x080fe20000400000 */
[C---:B------:R-:W-:Y:S01]  /*c4a0*/  ISETP.GT.AND P5, PT, R0.reuse, RZ, P1 ;  /* 0x000000ff0000720c */ /* 0x040fe20000fa4270 */
[----:B------:R-:W-:Y:S01]  /*c4b0*/  FMUL R129, R129, R22 ;  /* 0x0000001681817220 */ /* 0x000fe20000400000 */
[----:B------:R-:W-:Y:S01]  /*c4c0*/  ISETP.GT.AND P4, PT, R0, 0x1, P1 ;  /* 0x000000010000780c */ /* 0x000fe20000f84270 */
[----:B------:R-:W-:Y:S01]  /*c4d0*/  @P3 STG.E.U16 desc[UR36][R6.64+0x2], R121 ;  /* 0x0000027906003986 */ /* 0x000fe2000c101524 */
[----:B------:R-:W-:Y:S01]  /*c4e0*/  F2FP.BF16.F32.PACK_AB R120, RZ, R120 ;  /* 0x00000078ff78723e */ /* 0x000fe200000010ff */
[-C--:B------:R-:W-:Y:S01]  /*c4f0*/  FMUL R130, R130, R22.reuse ;  /* 0x0000001682827220 */ /* 0x080fe20000400000 */
[----:B------:R-:W-:Y:S01]  /*c500*/  ISETP.GT.AND P3, PT, R0, 0x8, P0 ;  /* 0x000000080000780c */ /* 0x000fe20000764270 */
[-C--:B------:R-:W-:Y:S01]  /*c510*/  FMUL R131, R131, R22.reuse ;  /* 0x0000001683837220 */ /* 0x080fe20000400000 */
[----:B------:R-:W-:Y:S01]  /*c520*/  IADD3.X R13, R7, UR4, RZ, P6, !PT ;  /* 0x00000004070d7c10 */ /* 0x000fe2000b7fe4ff */
[----:B------:R-:W-:Y:S01]  /*c530*/  @P2 STG.E.U16 desc[UR36][R6.64], R120 ;  /* 0x0000007806002986 */ /* 0x000fe2000c101524 */
[----:B0-----:R-:W-:Y:S01]  /*c540*/  IADD3 R4, P6, R6, UR5, RZ ;  /* 0x0000000506047c10 */ /* 0x001fe2000ffde0ff */
[----:B------:R-:W-:Y:S01]  /*c550*/  FMUL R132, R132, R22 ;  /* 0x0000001684847220 */ /* 0x000fe20000400000 */
[----:B------:R-:W-:Y:S01]  /*c560*/  F2FP.BF16.F32.PACK_AB R122, RZ, R122 ;  /* 0x0000007aff7a723e */ /* 0x000fe200000010ff */
[-C--:B------:R-:W-:Y:S01]  /*c570*/  FMUL R133, R133, R22.reuse ;  /* 0x0000001685857220 */ /* 0x080fe20000400000 */
[----:B------:R-:W-:Y:S01]  /*c580*/  ISETP.GT.AND P2, PT, R0, 0x9, P0 ;  /* 0x000000090000780c */ /* 0x000fe20000744270 */
[-C--:B------:R-:W-:Y:S01]  /*c590*/  FMUL R134, R134, R22.reuse ;  /* 0x0000001686867220 */ /* 0x080fe20000400000 */
[----:B------:R-:W-:Y:S01]  /*c5a0*/  F2FP.BF16.F32.PACK_AB R123, RZ, R123 ;  /* 0x0000007bff7b723e */ /* 0x000fe200000010ff */
[----:B------:R-:W-:Y:S01]  /*c5b0*/  @P5 STG.E.U16 desc[UR36][R12.64], R122 ;  /* 0x0000007a0c005986 */ /* 0x000fe2000c101524 */
[----:B------:R-:W-:Y:S01]  /*c5c0*/  IADD3.X R5, R7, UR4, RZ, P6, !PT ;  /* 0x0000000407057c10 */ /* 0x000fe2000b7fe4ff */
[----:B------:R-:W-:Y:S01]  /*c5d0*/  FMUL R135, R135, R22 ;  /* 0x0000001687877220 */ /* 0x000fe20000400000 */
[----:B------:R-:W-:Y:S01]  /*c5e0*/  F2FP.BF16.F32.PACK_AB R124, RZ, R124 ;  /* 0x0000007cff7c723e */ /* 0x000fe200000010ff */
[----:B------:R-:W-:Y:S01]  /*c5f0*/  FMUL R136, R136, R22 ;  /* 0x0000001688887220 */ /* 0x000fe20000400000 */
[----:B------:R-:W-:Y:S01]  /*c600*/  F2FP.BF16.F32.PACK_AB R125, RZ, R125 ;  /* 0x0000007dff7d723e */ /* 0x000fe200000010ff */
[----:B------:R-:W-:Y:S01]  /*c610*/  @P4 STG.E.U16 desc[UR36][R4.64+0x2], R123 ;  /* 0x0000027b04004986 */ /* 0x000fe2000c101524 */
[----:B------:R-:W-:Y:S01]  /*c620*/  F2FP.BF16.F32.PACK_AB R126, RZ, R126 ;  /* 0x0000007eff7e723e */ /* 0x000fe200000010ff */
[-C--:B------:R-:W-:Y:S01]  /*c630*/  FMUL R137, R137, R22.reuse ;  /* 0x0000001689897220 */ /* 0x080fe20000400000 */
[----:B------:R-:W-:Y:S01]  /*c640*/  F2FP.BF16.F32.PACK_AB R127, RZ, R127 ;  /* 0x0000007fff7f723e */ /* 0x000fe200000010ff */
[----:B------:R-:W-:Y:S01]  /*c650*/  @P3 STG.E.U16 desc[UR36][R6.64+0x10], R124 ;  /* 0x0000107c06003986 */ /* 0x000fe2000c101524 */
[----:B------:R-:W-:Y:S01]  /*c660*/  ISETP.GT.AND P3, PT, R0, 0x8, P1 ;  /* 0x000000080000780c */ /* 0x000fe20000f64270 */
[-C--:B------:R-:W-:Y:S01]  /*c670*/  FMUL R138, R138, R22.reuse ;  /* 0x000000168a8a7220 */ /* 0x080fe20000400000 */
[C---:B------:R-:W-:Y:S01]  /*c680*/  ISETP.GT.AND P4, PT, R0.reuse, 0x10, P0 ;  /* 0x000000100000780c */ /* 0x040fe20000784270 */
[----:B------:R-:W-:Y:S01]  /*c690*/  @P2 STG.E.U16 desc[UR36][R6.64+0x12], R125 ;  /* 0x0000127d06002986 */ /* 0x000fe2000c101524 */
[C---:B------:R-:W-:Y:S01]  /*c6a0*/  ISETP.GT.AND P2, PT, R0.reuse, 0x9, P1 ;  /* 0x000000090000780c */ /* 0x040fe20000f44270 */
[-C--:B------:R-:W-:Y:S01]  /*c6b0*/  FMUL R139, R139, R22.reuse ;  /* 0x000000168b8b7220 */ /* 0x080fe20000400000 */
[----:B------:R-:W-:Y:S01]  /*c6c0*/  ISETP.GT.AND P5, PT, R0, 0x11, P0 ;  /* 0x000000110000780c */ /* 0x000fe200007a4270 */
[----:B------:R-:W-:Y:S01]  /*c6d0*/  FMUL R140, R140, R22 ;  /* 0x000000168c8c7220 */ /* 0x000fe20000400000 */
[----:B------:R-:W-:Y:S01]  /*c6e0*/  F2FP.BF16.F32.PACK_AB R128, RZ, R128 ;  /* 0x00000080ff80723e */ /* 0x000fe200000010ff */
[-C--:B------:R-:W-:Y:S01]  /*c6f0*/  FMUL R141, R141, R22.reuse ;  /* 0x000000168d8d7220 */ /* 0x080fe20000400000 */
[----:B------:R-:W-:Y:S01]  /*c700*/  F2FP.BF16.F32.PACK_AB R129, RZ, R129 ;  /* 0x00000081ff81723e */ /* 0x000fe200000010ff */
[----:B------:R-:W-:Y:S01]  /*c710*/  FMUL R142, R142, R22 ;  /* 0x000000168e8e7220 */ /* 0x000fe20000400000 */
[----:B------:R-:W-:Y:S01]  /*c720*/  F2FP.BF16.F32.PACK_AB R130, RZ, R130 ;  /* 0x00000082ff82723e */ /* 0x000fe200000010ff */
[--C-:B------:R-:W-:Y:S01]  /*c730*/  @P3 IMAD.MOV.U32 R10, RZ, RZ, R12.reuse ;  /* 0x000000ffff0a3224 */ /* 0x100fe200078e000c */
[----:B------:R-:W-:Y:S01]  /*c740*/  F2FP.BF16.F32.PACK_AB R131, RZ, R131 ;  /* 0x00000083ff83723e */ /* 0x000fe200000010ff */
[--C-:B------:R-:W-:Y:S01]  /*c750*/  @P3 IMAD.MOV.U32 R11, RZ, RZ, R13.reuse ;  /* 0x000000ffff0b3224 */ /* 0x100fe200078e000d */
[----:B------:R-:W-:Y:S01]  /*c760*/  F2FP.BF16.F32.PACK_AB R132, RZ, R132 ;  /* 0x00000084ff84723e */ /* 0x000fe200000010ff */
[-C--:B------:R-:W-:Y:S01]  /*c770*/  FMUL R143, R143, R22.reuse ;  /* 0x000000168f8f7220 */ /* 0x080fe20000400000 */
[----:B------:R-:W-:Y:S01]  /*c780*/  F2FP.BF16.F32.PACK_AB R133, RZ, R133 ;  /* 0x00000085ff85723e */ /* 0x000fe200000010ff */
[-C--:B------:R-:W-:Y:S01]  /*c790*/  FMUL R144, R144, R22.reuse ;  /* 0x0000001690907220 */ /* 0x080fe20000400000 */
[----:B------:R0:W-:Y:S01]  /*c7a0*/  @P3 STG.E.U16 desc[UR36][R10.64+0x10], R126 ;  /* 0x0000107e0a003986 */ /* 0x0001e2000c101524 */
[C---:B------:R-:W-:Y:S01]  /*c7b0*/  ISETP.GT.AND P3, PT, R0.reuse, 0x11, P1 ;  /* 0x000000110000780c */ /* 0x040fe20000f64270 */
[----:B------:R-:W-:Y:S01]  /*c7c0*/  FMUL R145, R145, R22 ;  /* 0x0000001691917220 */ /* 0x000fe20000400000 */
[----:B------:R-:W-:Y:S01]  /*c7d0*/  F2FP.BF16.F32.PACK_AB R134, RZ, R134 ;  /* 0x00000086ff86723e */ /* 0x000fe200000010ff */
[----:B------:R-:W-:Y:S01]  /*c7e0*/  @P2 STG.E.U16 desc[UR36][R4.64+0x12], R127 ;  /* 0x0000127f04002986 */ /* 0x000fe2000c101524 */
[----:B------:R-:W-:Y:S01]  /*c7f0*/  ISETP.GT.AND P2, PT, R0, 0x10, P1 ;  /* 0x000000100000780c */ /* 0x000fe20000f44270 */
[-C--:B------:R-:W-:Y:S01]  /*c800*/  FMUL R146, R146, R22.reuse ;  /* 0x0000001692927220 */ /* 0x080fe20000400000 */
[----:B------:R-:W-:Y:S01]  /*c810*/  F2FP.BF16.F32.PACK_AB R135, RZ, R135 ;  /* 0x00000087ff87723e */ /* 0x000fe200000010ff */
[----:B------:R-:W-:Y:S01]  /*c820*/  @P4 STG.E.U16 desc[UR36][R6.64+0x20], R128 ;  /* 0x0000208006004986 */ /* 0x000fe2000c101524 */
[C---:B------:R-:W-:Y:S01]  /*c830*/  ISETP.GT.AND P4, PT, R0.reuse, 0x18, P0 ;  /* 0x000000180000780c */ /* 0x040fe20000784270 */
[----:B------:R-:W-:Y:S01]  /*c840*/  FMUL R147, R147, R22 ;  /* 0x0000001693937220 */ /* 0x000fe20000400000 */
[----:B------:R-:W-:Y:S01]  /*c850*/  F2FP.BF16.F32.PACK_AB R136, RZ, R136 ;  /* 0x00000088ff88723e */ /* 0x000fe200000010ff */
[----:B------:R-:W-:Y:S01]  /*c860*/  @P5 STG.E.U16 desc[UR36][R6.64+0x22], R129 ;  /* 0x0000228106005986 */ /* 0x000fe2000c101524 */
[----:B------:R-:W-:Y:S01]  /*c870*/  ISETP.GT.AND P5, PT, R0, 0x19, P0 ;  /* 0x000000190000780c */ /* 0x000fe200007a4270 */
[-C--:B------:R-:W-:Y:S01]  /*c880*/  FMUL R148, R148, R22.reuse ;  /* 0x0000001694947220 */ /* 0x080fe20000400000 */
[----:B------:R-:W-:Y:S01]  /*c890*/  F2FP.BF16.F32.PACK_AB R137, RZ, R137 ;  /* 0x00000089ff89723e */ /* 0x000fe200000010ff */
[----:B------:R-:W-:Y:S01]  /*c8a0*/  FMUL R149, R149, R22 ;  /* 0x0000001695957220 */ /* 0x000fe20000400000 */
[----:B------:R-:W-:Y:S01]  /*c8b0*/  F2FP.BF16.F32.PACK_AB R138, RZ, R138 ;  /* 0x0000008aff8a723e */ /* 0x000fe200000010ff */
[--C-:B0-----:R-:W-:Y:S01]  /*c8c0*/  @P2 IMAD.MOV.U32 R10, RZ, RZ, R12.reuse ;  /* 0x000000ffff0a2224 */ /* 0x101fe200078e000c */
[----:B------:R-:W-:Y:S01]  /*c8d0*/  F2FP.BF16.F32.PACK_AB R139, RZ, R139 ;  /* 0x0000008bff8b723e */ /* 0x000fe200000010ff */
[--C-:B------:R-:W-:Y:S01]  /*c8e0*/  @P2 IMAD.MOV.U32 R11, RZ, RZ, R13.reuse ;  /* 0x000000ffff0b2224 */ /* 0x100fe200078e000d */
[----:B------:R-:W-:Y:S01]  /*c8f0*/  F2FP.BF16.F32.PACK_AB R140, RZ, R140 ;  /* 0x0000008cff8c723e */ /* 0x000fe200000010ff */
[-C--:B------:R-:W-:Y:S01]  /*c900*/  FMUL R150, R150, R22.reuse ;  /* 0x0000001696967220 */ /* 0x080fe20000400000 */
[----:B------:R-:W-:Y:S01]  /*c910*/  F2FP.BF16.F32.PACK_AB R141, RZ, R141 ;  /* 0x0000008dff8d723e */ /* 0x000fe200000010ff */
[-C--:B------:R-:W-:Y:S01]  /*c920*/  FMUL R151, R151, R22.reuse ;  /* 0x0000001697977220 */ /* 0x080fe20000400000 */
[----:B------:R0:W-:Y:S01]  /*c930*/  @P2 STG.E.U16 desc[UR36][R10.64+0x20], R130 ;  /* 0x000020820a002986 */ /* 0x0001e2000c101524 */
[----:B------:R-:W-:Y:S01]  /*c940*/  ISETP.GT.AND P2, PT, R0, 0x18, P1 ;  /* 0x000000180000780c */ /* 0x000fe20000f44270 */
[----:B------:R-:W-:Y:S01]  /*c950*/  FMUL R152, R152, R22 ;  /* 0x0000001698987220 */ /* 0x000fe20000400000 */
[----:B------:R-:W-:Y:S01]  /*c960*/  F2FP.BF16.F32.PACK_AB R142, RZ, R142 ;  /* 0x0000008eff8e723e */ /* 0x000fe200000010ff */
        /* <DEDUP_REMOVED lines=40> */
[-C--:B------:R-:W-:Y:S01]  /*cbf0*/  FMUL R162, R162, R22.reuse ;  /* 0x00000016a2a27220 */ /* 0x080fe20000400000 */
[C---:B------:R-:W-:Y:S01]  /*cc00*/  ISETP.GT.AND P6, PT, R0.reuse, 0x48, P1 ;  /* 0x000000480000780c */ /* 0x040fe20000fc4270 */
        /* <DEDUP_REMOVED lines=9> */
[----:B------:R-:W-:Y:S01]  /*cca0*/  ISETP.GT.AND P5, PT, R0, 0x31, P0 ;  /* 0x000000310000780c */ /* 0x000fe200007a4270 */
[--C-:B0-----:R-:W-:Y:S01]  /*ccb0*/  @P2 IMAD.MOV.U32 R10, RZ, RZ, R12.reuse ;  /* 0x000000ffff0a2224 */ /* 0x101fe200078e000c */
[----:B------:R-:W-:Y:S01]  /*ccc0*/  @P2 MOV R11, R13 ;  /* 0x0000000d000b2202 */ /* 0x000fe20000000f00 */
[----:B------:R-:W-:Y:S01]  /*ccd0*/  FMUL R165, R165, R22 ;  /* 0x00000016a5a57220 */ /* 0x000fe20000400000 */
[----:B------:R-:W-:Y:S01]  /*cce0*/  F2FP.BF16.F32.PACK_AB R156, RZ, R156 ;  /* 0x0000009cff9c723e */ /* 0x000fe200000010ff */
[-C--:B------:R-:W-:Y:S01]  /*ccf0*/  FMUL R166, R166, R22.reuse ;  /* 0x00000016a6a67220 */ /* 0x080fe20000400000 */
[----:B------:R-:W-:Y:S01]  /*cd00*/  F2FP.BF16.F32.PACK_AB R157, RZ, R157 ;  /* 0x0000009dff9d723e */ /* 0x000fe200000010ff */
[----:B------:R0:W-:Y:S01]  /*cd10*/  @P2 STG.E.U16 desc[UR36][R10.64+0x50], R142 ;  /* 0x0000508e0a002986 */ /* 0x0001e2000c101524 */
[C---:B------:R-:W-:Y:S01]  /*cd20*/  ISETP.GT.AND P2, PT, R0.reuse, 0x30, P1 ;  /* 0x000000300000780c */ /* 0x040fe20000f44270 */
[----:B------:R-:W-:Y:S01]  /*cd30*/  FMUL R167, R167, R22 ;  /* 0x00000016a7a77220 */ /* 0x000fe20000400000 */
[----:B------:R-:W-:Y:S01]  /*cd40*/  F2FP.BF16.F32.PACK_AB R158, RZ, R158 ;  /* 0x0000009eff9e723e */ /* 0x000fe200000010ff */
[----:B------:R-:W-:Y:S01]  /*cd50*/  @P3 STG.E.U16 desc[UR36][R4.64+0x52], R143 ;  /* 0x0000528f04003986 */ /* 0x000fe2000c101524 */
[C---:B------:R-:W-:Y:S01]  /*cd60*/  ISETP.GT.AND P3, PT, R0.reuse, 0x31, P1 ;  /* 0x000000310000780c */ /* 0x040fe20000f64270 */
[----:B------:R-:W-:Y:S01]  /*cd70*/  IMAD.U32 R15, RZ, RZ, UR6 ;  /* 0x00000006ff0f7e24 */ /* 0x000fe2000f8e00ff */
[----:B------:R-:W-:Y:S01]  /*cd80*/  F2FP.BF16.F32.PACK_AB R159, RZ, R159 ;  /* 0x0000009fff9f723e */ /* 0x000fe200000010ff */
[----:B------:R-:W-:Y:S01]  /*cd90*/  @P4 STG.E.U16 desc[UR36][R6.64+0x60], R144 ;  /* 0x0000609006004986 */ /* 0x000fe2000c101524 */
[C---:B------:R-:W-:Y:S01]  /*cda0*/  ISETP.GT.AND P4, PT, R0.reuse, 0x38, P0 ;  /* 0x000000380000780c */ /* 0x040fe20000784270 */
[----:B------:R-:W-:Y:S01]  /*cdb0*/  USHF.L.U64.HI UR10, UR6, 0x9, UR7 ;  /* 0x00000009060a7899 */ /* 0x000fe20008010207 */
        /* <DEDUP_REMOVED lines=63> */
[----:B------:R-:W-:Y:S01]  /*d1b0*/  F2FP.BF16.F32.PACK_AB R83, RZ, R83 ;  /* 0x00000053ff53723e */ /* 0x000fe200000010ff */
[----:B0-----:R-:W-:Y:S01]  /*d1c0*/  @P6 IMAD.MOV.U32 R10, RZ, RZ, R12 ;  /* 0x000000ffff0a6224 */ /* 0x001fe200078e000c */
[----:B------:R-:W-:Y:S01]  /*d1d0*/  @P5 STG.E.U16 desc[UR36][R6.64+0x92], R157 ;  /* 0x0000929d06005986 */ /* 0x000fe2000c101524 */
[----:B------:R-:W-:Y:S01]  /*d1e0*/  @P6 IMAD.MOV.U32 R11, RZ, RZ, R13 ;  /* 0x000000ffff0b6224 */ /* 0x000fe200078e000d */
[C---:B------:R-:W-:Y:S01]  /*d1f0*/  ISETP.GT.AND P5, PT, R0.reuse, 0x50, P0 ;  /* 0x000000500000780c */ /* 0x040fe200007a4270 */
        /* <DEDUP_REMOVED lines=8> */
[----:B------:R-:W-:Y:S01]  /*d280*/  ISETP.GT.AND P2, PT, R0, 0x51, P1 ;  /* 0x000000510000780c */ /* 0x000fe20000f44270 */
[----:B------:R-:W-:Y:S01]  /*d290*/  FMUL R90, R90, R22 ;  /* 0x000000165a5a7220 */ /* 0x000fe20000400000 */
[----:B------:R-:W-:Y:S01]  /*d2a0*/  F2FP.BF16.F32.PACK_AB R86, RZ, R86 ;  /* 0x00000056ff56723e */ /* 0x000fe200000010ff */
[-C--:B------:R-:W-:Y:S01]  /*d2b0*/  FMUL R91, R91, R22.reuse ;  /* 0x000000165b5b7220 */ /* 0x080fe20000400000 */
[----:B------:R-:W-:Y:S01]  /*d2c0*/  @P5 STG.E.U16 desc[UR36][R6.64+0xa0], R160 ;  /* 0x0000a0a006005986 */ /* 0x000fe2000c101524 */
[C---:B------:R-:W-:Y:S01]  /*d2d0*/  ISETP.GT.AND P5, PT, R0.reuse, 0x58, P1 ;  /* 0x000000580000780c */ /* 0x040fe20000fa4270 */
[-C--:B------:R-:W-:Y:S01]  /*d2e0*/  FMUL R93, R93, R22.reuse ;  /* 0x000000165d5d7220 */ /* 0x080fe20000400000 */
[----:B------:R-:W-:Y:S01]  /*d2f0*/  ISETP.GT.AND P1, PT, R0, 0x59, P1 ;  /* 0x000000590000780c */ /* 0x000fe20000f24270 */
[----:B------:R-:W-:Y:S01]  /*d300*/  FMUL R92, R92, R22 ;  /* 0x000000165c5c7220 */ /* 0x000fe20000400000 */
[----:B------:R-:W-:Y:S01]  /*d310*/  @P6 STG.E.U16 desc[UR36][R6.64+0xa2], R161 ;  /* 0x0000a2a106006986 */ /* 0x000fe2000c101524 */
[----:B0-----:R-:W-:Y:S01]  /*d320*/  LEA R10, P4, R15, R8, 0x9 ;  /* 0x000000080f0a7211 */ /* 0x001fe200078848ff */
[-C--:B------:R-:W-:Y:S01]  /*d330*/  FMUL R94, R94, R22.reuse ;  /* 0x000000165e5e7220 */ /* 0x080fe20000400000 */
[----:B------:R-:W-:Y:S01]  /*d340*/  F2FP.BF16.F32.PACK_AB R87, RZ, R87 ;  /* 0x00000057ff57723e */ /* 0x000fe200000010ff */
[----:B------:R-:W-:Y:S01]  /*d350*/  @P3 STG.E.U16 desc[UR36][R12.64+0xa0], R162 ;  /* 0x0000a0a20c003986 */ /* 0x000fe2000c101524 */
[C---:B------:R-:W-:Y:S01]  /*d360*/  ISETP.GT.AND P3, PT, R0.reuse, 0x58, P0 ;  /* 0x000000580000780c */ /* 0x040fe20000764270 */
[-C--:B------:R-:W-:Y:S01]  /*d370*/  FMUL R95, R95, R22.reuse ;  /* 0x000000165f5f7220 */ /* 0x080fe20000400000 */
[----:B------:R-:W-:Y:S01]  /*d380*/  ISETP.GT.AND P0, PT, R0, 0x59, P0 ;  /* 0x000000590000780c */ /* 0x000fe20000704270 */
[----:B------:R-:W-:Y:S01]  /*d390*/  @P2 STG.E.U16 desc[UR36][R4.64+0xa2], R163 ;  /* 0x0000a2a304002986 */ /* 0x000fe2000c101524 */
[----:B------:R-:W-:Y:S01]  /*d3a0*/  ISETP.GT.AND P2, PT, R3, 0x108, PT ;  /* 0x000001080300780c */ /* 0x000fe20003f44270 */
[-C--:B------:R-:W-:Y:S01]  /*d3b0*/  FMUL R97, R97, R22.reuse ;  /* 0x0000001661617220 */ /* 0x080fe20000400000 */
[----:B------:R-:W-:Y:S01]  /*d3c0*/  IADD3.X R11, R9, UR10, RZ, P4, !PT ;  /* 0x0000000a090b7c10 */ /* 0x000fe2000a7fe4ff */
[-C--:B------:R-:W-:Y:S01]  /*d3d0*/  FMUL R96, R96, R22.reuse ;  /* 0x0000001660607220 */ /* 0x080fe20000400000 */
[----:B------:R-:W-:Y:S01]  /*d3e0*/  F2FP.BF16.F32.PACK_AB R89, RZ, R89 ;  /* 0x00000059ff59723e */ /* 0x000fe200000010ff */
[----:B------:R-:W-:Y:S01]  /*d3f0*/  FMUL R98, R98, R22 ;  /* 0x0000001662627220 */ /* 0x000fe20000400000 */
[----:B------:R-:W-:Y:S01]  /*d400*/  F2FP.BF16.F32.PACK_AB R88, RZ, R88 ;  /* 0x00000058ff58723e */ /* 0x000fe200000010ff */
[----:B------:R-:W-:Y:S01]  /*d410*/  FMUL R99, R99, R22 ;  /* 0x0000001663637220 */ /* 0x000fe20000400000 */
[----:B------:R-:W-:Y:S01]  /*d420*/  F2FP.BF16.F32.PACK_AB R90, RZ, R90 ;  /* 0x0000005aff5a723e */ /* 0x000fe200000010ff */
[----:B------:R-:W-:Y:S01]  /*d430*/  @P3 STG.E.U16 desc[UR36][R6.64+0xb0], R164 ;  /* 0x0000b0a406003986 */ /* 0x000fe2000c101524 */
[----:B------:R-:W-:Y:S01]  /*d440*/  ISETP.GT.AND P3, PT, R3, 0x100, PT ;  /* 0x000001000300780c */ /* 0x000fe20003f64270 */
[-C--:B------:R-:W-:Y:S01]  /*d450*/  FMUL R101, R101, R22.reuse ;  /* 0x0000001665657220 */ /* 0x080fe20000400000 */
[----:B------:R-:W-:Y:S01]  /*d460*/  F2FP.BF16.F32.PACK_AB R91, RZ, R91 ;  /* 0x0000005bff5b723e */ /* 0x000fe200000010ff */
[----:B------:R0:W-:Y:S01]  /*d470*/  @P0 STG.E.U16 desc[UR36][R6.64+0xb2], R165 ;  /* 0x0000b2a506000986 */ /* 0x0001e2000c101524 */
[----:B------:R-:W-:Y:S01]  /*d480*/  ISETP.GT.AND P0, PT, R0, RZ, P3 ;  /* 0x000000ff0000720c */ /* 0x000fe20001f04270 */
[-C--:B------:R-:W-:Y:S01]  /*d490*/  FMUL R100, R100, R22.reuse ;  /* 0x0000001664647220 */ /* 0x080fe20000400000 */
[----:B------:R-:W-:Y:S01]  /*d4a0*/  F2FP.BF16.F32.PACK_AB R93, RZ, R93 ;  /* 0x0000005dff5d723e */ /* 0x000fe200000010ff */
[----:B------:R-:W-:Y:S01]  /*d4b0*/  @P5 STG.E.U16 desc[UR36][R12.64+0xb0], R166 ;  /* 0x0000b0a60c005986 */ /* 0x000fe2000c101524 */
[----:B------:R-:W-:Y:S01]  /*d4c0*/  ISETP.GT.AND P5, PT, R0, RZ, P2 ;  /* 0x000000ff0000720c */ /* 0x000fe200017a4270 */
[----:B------:R-:W-:Y:S01]  /*d4d0*/  FMUL R102, R102, R22 ;  /* 0x0000001666667220 */ /* 0x000fe20000400000 */
[----:B------:R-:W-:Y:S01]  /*d4e0*/  F2FP.BF16.F32.PACK_AB R92, RZ, R92 ;  /* 0x0000005cff5c723e */ /* 0x000fe200000010ff */
[----:B------:R1:W-:Y:S01]  /*d4f0*/  @P1 STG.E.U16 desc[UR36][R4.64+0xb2], R167 ;  /* 0x0000b2a704001986 */ /* 0x0003e2000c101524 */
[----:B------:R-:W-:Y:S01]  /*d500*/  ISETP.GT.AND P1, PT, R0, 0x1, P3 ;  /* 0x000000010000780c */ /* 0x000fe20001f24270 */
[----:B------:R-:W-:Y:S01]  /*d510*/  FMUL R103, R103, R22 ;  /* 0x0000001667677220 */ /* 0x000fe20000400000 */
[----:B------:R-:W-:Y:S01]  /*d520*/  F2FP.BF16.F32.PACK_AB R94, RZ, R94 ;  /* 0x0000005eff5e723e */ /* 0x000fe200000010ff */
[-C--:B------:R-:W-:Y:S01]  /*d530*/  FMUL R104, R104, R22.reuse ;  /* 0x0000001668687220 */ /* 0x080fe20000400000 */
[----:B0-----:R-:W-:Y:S01]  /*d540*/  IADD3 R6, P4, R10, UR5, RZ ;  /* 0x000000050a067c10 */ /* 0x001fe2000ff9e0ff */
[----:B------:R-:W-:Y:S01]  /*d550*/  @P0 STG.E.U16 desc[UR36][R10.64], R72 ;  /* 0x000000480a000986 */ /* 0x000fe2000c101524 */
[----:B------:R-:W-:Y:S01]  /*d560*/  ISETP.GT.AND P0, PT, R0, 0x1, P2 ;  /* 0x000000010000780c */ /* 0x000fe20001704270 */
[-C--:B------:R-:W-:Y:S01]  /*d570*/  FMUL R105, R105, R22.reuse ;  /* 0x0000001669697220 */ /* 0x080fe20000400000 */
[----:B------:R-:W-:Y:S01]  /*d580*/  IADD3.X R7, R11, UR4, RZ, P4, !PT ;  /* 0x000000040b077c10 */ /* 0x000fe2000a7fe4ff */
[-C--:B------:R-:W-:Y:S01]  /*d590*/  FMUL R106, R106, R22.reuse ;  /* 0x000000166a6a7220 */ /* 0x080fe20000400000 */
[C---:B------:R-:W-:Y:S01]  /*d5a0*/  ISETP.GT.AND P4, PT, R0.reuse, 0x9, P3 ;  /* 0x000000090000780c */ /* 0x040fe20001f84270 */
[-C--:B------:R-:W-:Y:S01]  /*d5b0*/  FMUL R107, R107, R22.reuse ;  /* 0x000000166b6b7220 */ /* 0x080fe20000400000 */
[----:B------:R-:W-:Y:S01]  /*d5c0*/  F2FP.BF16.F32.PACK_AB R95, RZ, R95 ;  /* 0x0000005fff5f723e */ /* 0x000fe200000010ff */
[----:B------:R-:W-:Y:S01]  /*d5d0*/  @P1 STG.E.U16 desc[UR36][R10.64+0x2], R73 ;  /* 0x000002490a001986 */ /* 0x000fe2000c101524 */
[----:B------:R-:W-:Y:S01]  /*d5e0*/  ISETP.GT.AND P1, PT, R0, 0x8, P3 ;  /* 0x000000080000780c */ /* 0x000fe20001f24270 */
[-C--:B------:R-:W-:Y:S01]  /*d5f0*/  FMUL R108, R108, R22.reuse ;  /* 0x000000166c6c7220 */ /* 0x080fe20000400000 */
[----:B------:R-:W-:Y:S01]  /*d600*/  F2FP.BF16.F32.PACK_AB R97, RZ, R97 ;  /* 0x00000061ff61723e */ /* 0x000fe200000010ff */
[----:B------:R-:W-:Y:S01]  /*d610*/  @P5 STG.E.U16 desc[UR36][R6.64], R74 ;  /* 0x0000004a06005986 */ /* 0x000fe2000c101524 */
[----:B-1----:R-:W-:Y:S01]  /*d620*/  IADD3 R4, P5, R10, UR5, RZ ;  /* 0x000000050a047c10 */ /* 0x002fe2000ffbe0ff */
[----:B------:R-:W-:Y:S01]  /*d630*/  FMUL R109, R109, R22 ;  /* 0x000000166d6d7220 */ /* 0x000fe20000400000 */
[----:B------:R-:W-:Y:S01]  /*d640*/  F2FP.BF16.F32.PACK_AB R96, RZ, R96 ;  /* 0x00000060ff60723e */ /* 0x000fe200000010ff */
[-C--:B------:R-:W-:Y:S01]  /*d650*/  FMUL R110, R110, R22.reuse ;  /* 0x000000166e6e7220 */ /* 0x080fe20000400000 */
[----:B------:R-:W-:Y:S01]  /*d660*/  IADD3.X R5, R11, UR4, RZ, P5, !PT ;  /* 0x000000040b057c10 */ /* 0x000fe2000affe4ff */
[-C--:B------:R-:W-:Y:S01]  /*d670*/  FMUL R111, R111, R22.reuse ;  /* 0x000000166f6f7220 */ /* 0x080fe20000400000 */
        /* <DEDUP_REMOVED lines=30> */
[C---:B------:R-:W-:Y:S01]  /*d860*/  ISETP.GT.AND P4, PT, R0.reuse, 0x18, P3 ;  /* 0x000000180000780c */ /* 0x040fe20001f84270 */
[----:B------:R-:W-:Y:S01]  /*d870*/  UIMAD UR10, UR7, 0x300, URZ ;  /* 0x00000300070a78a4 */ /* 0x000fe2000f8e023f */
[----:B------:R-:W-:Y:S01]  /*d880*/  F2FP.BF16.F32.PACK_AB R105, RZ, R105 ;  /* 0x00000069ff69723e */ /* 0x000fe200000010ff */
[----:B------:R-:W-:Y:S01]  /*d890*/  @P0 STG.E.U16 desc[UR36][R6.64+0x20], R82 ;  /* 0x0000205206000986 */ /* 0x000fe2000c101524 */
        /* <DEDUP_REMOVED lines=91> */
[-C--:B------:R-:W-:Y:S01]  /*de50*/  FMUL R47, R47, R22.reuse ;  /* 0x000000162f2f7220 */ /* 0x080fe20000400000 */
[----:B------:R-:W-:Y:S01]  /*de60*/  F2FP.BF16.F32.PACK_AB R33, RZ, R33 ;  /* 0x00000021ff21723e */ /* 0x000fe200000010ff */
[----:B------:R-:W-:Y:S01]  /*de70*/  @P1 STG.E.U16 desc[UR36][R10.64+0x82], R105 ;  /* 0x000082690a001986 */ /* 0x000fe2000c101524 */
[----:B------:R-:W-:Y:S01]  /*de80*/  ISETP.GT.AND P1, PT, R3, 0x188, PT ;  /* 0x000001880300780c */ /* 0x000fe20003f24270 */
[----:B------:R-:W-:Y:S01]  /*de90*/  FMUL R48, R48, R22 ;  /* 0x0000001630307220 */ /* 0x000fe20000400000 */
[----:B------:R-:W-:Y:S01]  /*dea0*/  F2FP.BF16.F32.PACK_AB R34, RZ, R34 ;  /* 0x00000022ff22723e */ /* 0x000fe200000010ff */
[----:B------:R-:W-:Y:S01]  /*deb0*/  @P4 STG.E.U16 desc[UR36][R6.64+0x80], R106 ;  /* 0x0000806a06004986 */ /* 0x000fe2000c101524 */
[C---:B------:R-:W-:Y:S01]  /*dec0*/  ISETP.GT.AND P4, PT, R0.reuse, 0x48, P3 ;  /* 0x000000480000780c */ /* 0x040fe20001f84270 */
[----:B------:R-:W-:Y:S01]  /*ded0*/  FMUL R49, R49, R22 ;  /* 0x0000001631317220 */ /* 0x000fe20000400000 */
[----:B------:R-:W-:Y:S01]  /*dee0*/  F2FP.BF16.F32.PACK_AB R35, RZ, R35 ;  /* 0x00000023ff23723e */ /* 0x000fe200000010ff */
[----:B------:R-:W-:Y:S01]  /*def0*/  @P0 STG.E.U16 desc[UR36][R4.64+0x82], R107 ;  /* 0x0000826b04000986 */ /* 0x000fe2000c101524 */
[----:B------:R-:W-:Y:S01]  /*df00*/  ISETP.GT.AND P0, PT, R3, 0x180, PT ;  /* 0x000001800300780c */ /* 0x000fe20003f04270 */
[----:B------:R-:W-:Y:S01]  /*df10*/  IMAD.U32 R3, RZ, RZ, UR6 ;  /* 0x00000006ff037e24 */ /* 0x000fe2000f8e00ff */
[----:B------:R-:W-:Y:S01]  /*df20*/  F2FP.BF16.F32.PACK_AB R36, RZ, R36 ;  /* 0x00000024ff24723e */ /* 0x000fe200000010ff */
[----:B------:R-:W-:Y:S01]  /*df30*/  @P5 STG.E.U16 desc[UR36][R10.64+0x92], R109 ;  /* 0x0000926d0a005986 */ /* 0x000fe2000c101524 */
[----:B------:R-:W-:Y:S01]  /*df40*/  ISETP.GT.AND P5, PT, R0, 0x50, P3 ;  /* 0x000000500000780c */ /* 0x000fe20001fa4270 */
[----:B------:R-:W-:Y:S01]  /*df50*/  IMAD.WIDE.U32 R8, R3, 0x300, R8 ;  /* 0x0000030003087825 */ /* 0x000fe200078e0008 */
[----:B------:R-:W-:-:S03]  /*df60*/  F2FP.BF16.F32.PACK_AB R37, RZ, R37 ;  /* 0x00000025ff25723e */ /* 0x000fc600000010ff */
[----:B------:R-:W-:Y:S01]  /*df70*/  FMUL R50, R50, R22 ;  /* 0x0000001632327220 */ /* 0x000fe20000400000 */
[----:B------:R-:W-:Y:S01]  /*df80*/  F2FP.BF16.F32.PACK_AB R38, RZ, R38 ;  /* 0x00000026ff26723e */ /* 0x000fe200000010ff */
[----:B------:R-:W-:Y:S01]  /*df90*/  @P4 STG.E.U16 desc[UR36][R10.64+0x90], R108 ;  /* 0x0000906c0a004986 */ /* 0x000fe2000c101524 */
[C---:B------:R-:W-:Y:S01]  /*dfa0*/  ISETP.GT.AND P4, PT, R0.reuse, 0x49, P2 ;  /* 0x000000490000780c */ /* 0x040fe20001784270 */
[-C--:B------:R-:W-:Y:S01]  /*dfb0*/  FMUL R51, R51, R22.reuse ;  /* 0x0000001633337220 */ /* 0x080fe20000400000 */
[----:B------:R-:W-:Y:S01]  /*dfc0*/  IADD3 R9, R9, UR10, RZ ;  /* 0x0000000a09097c10 */ /* 0x000fe2000fffe0ff */
[----:B------:R-:W-:Y:S01]  /*dfd0*/  @P6 STG.E.U16 desc[UR36][R6.64+0x90], R110 ;  /* 0x0000906e06006986 */ /* 0x000fe2000c101524 */
[----:B------:R-:W-:Y:S01]  /*dfe0*/  ISETP.GT.AND P6, PT, R0, 0x51, P3 ;  /* 0x000000510000780c */ /* 0x000fe20001fc4270 */
[-C--:B------:R-:W-:Y:S01]  /*dff0*/  FMUL R52, R52, R22.reuse ;  /* 0x0000001634347220 */ /* 0x080fe20000400000 */
[----:B------:R-:W-:Y:S01]  /*e000*/  F2FP.BF16.F32.PACK_AB R39, RZ, R39 ;  /* 0x00000027ff27723e */ /* 0x000fe200000010ff */
[----:B------:R-:W-:Y:S01]  /*e010*/  FMUL R53, R53, R22 ;  /* 0x0000001635357220 */ /* 0x000fe20000400000 */
[----:B------:R-:W-:Y:S01]  /*e020*/  F2FP.BF16.F32.PACK_AB R40, RZ, R40 ;  /* 0x00000028ff28723e */ /* 0x000fe200000010ff */
[-C--:B------:R-:W-:Y:S01]  /*e030*/  FMUL R54, R54, R22.reuse ;  /* 0x0000001636367220 */ /* 0x080fe20000400000 */
[----:B------:R-:W-:Y:S01]  /*e040*/  F2FP.BF16.F32.PACK_AB R41, RZ, R41 ;  /* 0x00000029ff29723e */ /* 0x000fe200000010ff */
[----:B------:R-:W-:Y:S01]  /*e050*/  FMUL R55, R55, R22 ;  /* 0x0000001637377220 */ /* 0x000fe20000400000 */
        /* <DEDUP_REMOVED lines=24> */
[C---:B------:R-:W-:Y:S01]  /*e1e0*/  ISETP.GT.AND P5, PT, R0.reuse, RZ, P0 ;  /* 0x000000ff0000720c */ /* 0x040fe200007a4270 */
[----:B------:R-:W-:Y:S01]  /*e1f0*/  FMUL R63, R63, R22 ;  /* 0x000000163f3f7220 */ /* 0x000fe20000400000 */
[----:B------:R-:W-:Y:S01]  /*e200*/  F2FP.BF16.F32.PACK_AB R50, RZ, R50 ;  /* 0x00000032ff32723e */ /* 0x000fe200000010ff */
[----:B------:R-:W-:Y:S01]  /*e210*/  @P4 STG.E.U16 desc[UR36][R10.64+0xb0], R116 ;  /* 0x0000b0740a004986 */ /* 0x000fe2000c101524 */
[----:B------:R-:W-:Y:S01]  /*e220*/  ISETP.GT.AND P4, PT, R0, 0x58, P2 ;  /* 0x000000580000780c */ /* 0x000fe20001784270 */
[-C--:B------:R-:W-:Y:S01]  /*e230*/  FMUL R64, R64, R22.reuse ;  /* 0x0000001640407220 */ /* 0x080fe20000400000 */
[C---:B------:R-:W-:Y:S01]  /*e240*/  ISETP.GT.AND P2, PT, R0.reuse, 0x59, P2 ;  /* 0x000000590000780c */ /* 0x040fe20001744270 */
[----:B------:R0:W-:Y:S01]  /*e250*/  @P3 STG.E.U16 desc[UR36][R10.64+0xb2], R117 ;  /* 0x0000b2750a003986 */ /* 0x0001e2000c101524 */
        /* <DEDUP_REMOVED lines=11> */
[----:B0-----:R-:W-:Y:S01]  /*e310*/  @P4 IMAD.MOV.U32 R10, RZ, RZ, R6 ;  /* 0x000000ffff0a4224 */ /* 0x001fe200078e0006 */
[----:B------:R-:W-:Y:S01]  /*e320*/  IADD3 R6, P6, R8, UR5, RZ ;  /* 0x0000000508067c10 */ /* 0x000fe2000ffde0ff */
[----:B------:R-:W-:Y:S01]  /*e330*/  @P4 IMAD.MOV.U32 R11, RZ, RZ, R7 ;  /* 0x000000ffff0b4224 */ /* 0x000fe200078e0007 */
[----:B------:R-:W-:Y:S01]  /*e340*/  F2FP.BF16.F32.PACK_AB R56, RZ, R56 ;  /* 0x00000038ff38723e */ /* 0x000fe200000010ff */
[-C--:B------:R-:W-:Y:S01]  /*e350*/  FMUL R70, R70, R22.reuse ;  /* 0x0000001646467220 */ /* 0x080fe20000400000 */
[----:B------:R-:W-:Y:S01]  /*e360*/  IADD3.X R7, R9, UR4, RZ, P6, !PT ;  /* 0x0000000409077c10 */ /* 0x000fe2000b7fe4ff */
[----:B------:R-:W-:Y:S01]  /*e370*/  FMUL R71, R71, R22 ;  /* 0x0000001647477220 */ /* 0x000fe20000400000 */
[----:B------:R-:W-:Y:S01]  /*e380*/  @P4 STG.E.U16 desc[UR36][R10.64+0xb0], R118 ;  /* 0x0000b0760a004986 */ /* 0x000fe2000c101524 */
[----:B------:R-:W-:-:S02]  /*e390*/  ISETP.GT.AND P4, PT, R0, 0x1, P1 ;  /* 0x000000010000780c */ /* 0x000fc40000f84270 */
[----:B------:R-:W-:Y:S01]  /*e3a0*/  F2FP.BF16.F32.PACK_AB R57, RZ, R57 ;  /* 0x00000039ff39723e */ /* 0x000fe200000010ff */
[----:B------:R0:W-:Y:S01]  /*e3b0*/  @P2 STG.E.U16 desc[UR36][R4.64+0xb2], R119 ;  /* 0x0000b27704002986 */ /* 0x0001e2000c101524 */
[C---:B------:R-:W-:Y:S02]  /*e3c0*/  ISETP.GT.AND P2, PT, R0.reuse, 0x8, P0 ;  /* 0x000000080000780c */ /* 0x040fe40000744270 */
[----:B------:R-:W-:Y:S01]  /*e3d0*/  F2FP.BF16.F32.PACK_AB R58, RZ, R58 ;  /* 0x0000003aff3a723e */ /* 0x000fe200000010ff */
[----:B------:R-:W-:Y:S01]  /*e3e0*/  @P5 STG.E.U16 desc[UR36][R8.64], R24 ;  /* 0x0000001808005986 */ /* 0x000fe2000c101524 */
[----:B------:R-:W-:Y:S02]  /*e3f0*/  ISETP.GT.AND P5, PT, R0, RZ, P1 ;  /* 0x000000ff0000720c */ /* 0x000fe40000fa4270 */
[----:B------:R-:W-:Y:S02]  /*e400*/  F2FP.BF16.F32.PACK_AB R59, RZ, R59 ;  /* 0x0000003bff3b723e */ /* 0x000fe400000010ff */
[----:B------:R-:W-:-:S02]  /*e410*/  F2FP.BF16.F32.PACK_AB R60, RZ, R60 ;  /* 0x0000003cff3c723e */ /* 0x000fc400000010ff */
[C---:B------:R-:W-:Y:S01]  /*e420*/  ISETP.GT.AND P6, PT, R0.reuse, 0x49, P1 ;  /* 0x000000490000780c */ /* 0x040fe20000fc4270 */
[----:B0-----:R-:W-:Y:S01]  /*e430*/  @P3 IMAD.MOV.U32 R4, RZ, RZ, R8 ;  /* 0x000000ffff043224 */ /* 0x001fe200078e0008 */
[----:B------:R-:W-:Y:S01]  /*e440*/  F2FP.BF16.F32.PACK_AB R61, RZ, R61 ;  /* 0x0000003dff3d723e */ /* 0x000fe200000010ff */
[----:B------:R-:W-:Y:S01]  /*e450*/  @P3 IMAD.MOV.U32 R5, RZ, RZ, R9 ;  /* 0x000000ffff053224 */ /* 0x000fe200078e0009 */
[----:B------:R-:W-:Y:S02]  /*e460*/  F2FP.BF16.F32.PACK_AB R62, RZ, R62 ;  /* 0x0000003eff3e723e */ /* 0x000fe400000010ff */
[----:B------:R-:W-:Y:S02]  /*e470*/  F2FP.BF16.F32.PACK_AB R63, RZ, R63 ;  /* 0x0000003fff3f723e */ /* 0x000fe400000010ff */
[----:B------:R0:W-:Y:S01]  /*e480*/  @P3 STG.E.U16 desc[UR36][R4.64+0x2], R25 ;  /* 0x0000021904003986 */ /* 0x0001e2000c101524 */
[C---:B------:R-:W-:Y:S02]  /*e490*/  ISETP.GT.AND P3, PT, R0.reuse, 0x9, P0 ;  /* 0x000000090000780c */ /* 0x040fe40000764270 */
[----:B------:R-:W-:Y:S01]  /*e4a0*/  F2FP.BF16.F32.PACK_AB R64, RZ, R64 ;  /* 0x00000040ff40723e */ /* 0x000fe200000010ff */
[----:B------:R-:W-:Y:S01]  /*e4b0*/  @P5 STG.E.U16 desc[UR36][R6.64], R26 ;  /* 0x0000001a06005986 */ /* 0x000fe2000c101524 */
[----:B------:R-:W-:-:S02]  /*e4c0*/  ISETP.GT.AND P5, PT, R0, 0x9, P1 ;  /* 0x000000090000780c */ /* 0x000fc40000fa4270 */
[----:B------:R-:W-:Y:S02]  /*e4d0*/  F2FP.BF16.F32.PACK_AB R65, RZ, R65 ;  /* 0x00000041ff41723e */ /* 0x000fe400000010ff */
[----:B------:R-:W-:Y:S02]  /*e4e0*/  F2FP.BF16.F32.PACK_AB R66, RZ, R66 ;  /* 0x00000042ff42723e */ /* 0x000fe400000010ff */
[----:B------:R-:W-:Y:S01]  /*e4f0*/  F2FP.BF16.F32.PACK_AB R67, RZ, R67 ;  /* 0x00000043ff43723e */ /* 0x000fe200000010ff */
[----:B0-----:R-:W-:Y:S01]  /*e500*/  @P4 IMAD.MOV.U32 R4, RZ, RZ, R6 ;  /* 0x000000ffff044224 */ /* 0x001fe200078e0006 */
[----:B------:R-:W-:Y:S01]  /*e510*/  F2FP.BF16.F32.PACK_AB R68, RZ, R68 ;  /* 0x00000044ff44723e */ /* 0x000fe200000010ff */
[----:B------:R-:W-:Y:S01]  /*e520*/  @P4 IMAD.MOV.U32 R5, RZ, RZ, R7 ;  /* 0x000000ffff054224 */ /* 0x000fe200078e0007 */
[----:B------:R-:W-:Y:S02]  /*e530*/  F2FP.BF16.F32.PACK_AB R69, RZ, R69 ;  /* 0x00000045ff45723e */ /* 0x000fe400000010ff */
[----:B------:R-:W-:-:S02]  /*e540*/  F2FP.BF16.F32.PACK_AB R70, RZ, R70 ;  /* 0x00000046ff46723e */ /* 0x000fc400000010ff */
[----:B------:R0:W-:Y:S01]  /*e550*/  @P4 STG.E.U16 desc[UR36][R4.64+0x2], R27 ;  /* 0x0000021b04004986 */ /* 0x0001e2000c101524 */
[----:B------:R-:W-:Y:S02]  /*e560*/  ISETP.GT.AND P4, PT, R0, 0x8, P1 ;  /* 0x000000080000780c */ /* 0x000fe40000f84270 */
[----:B------:R-:W-:Y:S01]  /*e570*/  F2FP.BF16.F32.PACK_AB R71, RZ, R71 ;  /* 0x00000047ff47723e */ /* 0x000fe200000010ff */
[----:B0-----:R-:W-:Y:S02]  /*e580*/  @P2 IMAD.MOV.U32 R4, RZ, RZ, R8 ;  /* 0x000000ffff042224 */ /* 0x001fe400078e0008 */
[----:B------:R-:W-:-:S05]  /*e590*/  @P2 IMAD.MOV.U32 R5, RZ, RZ, R9 ;  /* 0x000000ffff052224 */ /* 0x000fca00078e0009 */
[----:B------:R0:W-:Y:S01]  /*e5a0*/  @P2 STG.E.U16 desc[UR36][R4.64+0x10], R28 ;  /* 0x0000101c04002986 */ /* 0x0001e2000c101524 */
[----:B------:R-:W-:Y:S01]  /*e5b0*/  ISETP.GT.AND P2, PT, R0, 0x10, P0 ;  /* 0x000000100000780c */ /* 0x000fe20000744270 */
[----:B0-----:R-:W-:Y:S02]  /*e5c0*/  @P3 IMAD.MOV.U32 R4, RZ, RZ, R8 ;  /* 0x000000ffff043224 */ /* 0x001fe400078e0008 */
[----:B------:R-:W-:-:S05]  /*e5d0*/  @P3 IMAD.MOV.U32 R5, RZ, RZ, R9 ;  /* 0x000000ffff053224 */ /* 0x000fca00078e0009 */
[----:B------:R0:W-:Y:S01]  /*e5e0*/  @P3 STG.E.U16 desc[UR36][R4.64+0x12], R29 ;  /* 0x0000121d04003986 */ /* 0x0001e2000c101524 */
[----:B------:R-:W-:Y:S02]  /*e5f0*/  ISETP.GT.AND P3, PT, R0, 0x11, P0 ;  /* 0x000000110000780c */ /* 0x000fe40000764270 */
[----:B0-----:R-:W-:Y:S01]  /*e600*/  @P4 MOV R4, R6 ;  /* 0x0000000600044202 */ /* 0x001fe20000000f00 */
[----:B------:R-:W-:-:S05]  /*e610*/  @P4 IMAD.MOV.U32 R5, RZ, RZ, R7 ;  /* 0x000000ffff054224 */ /* 0x000fca00078e0007 */
[----:B------:R0:W-:Y:S01]  /*e620*/  @P4 STG.E.U16 desc[UR36][R4.64+0x10], R30 ;  /* 0x0000101e04004986 */ /* 0x0001e2000c101524 */
[----:B------:R-:W-:Y:S01]  /*e630*/  ISETP.GT.AND P4, PT, R0, 0x10, P1 ;  /* 0x000000100000780c */ /* 0x000fe20000f84270 */
[----:B0-----:R-:W-:Y:S02]  /*e640*/  @P5 IMAD.MOV.U32 R4, RZ, RZ, R6 ;  /* 0x000000ffff045224 */ /* 0x001fe400078e0006 */
        /* <DEDUP_REMOVED lines=15> */
[----:B0-----:R-:W-:Y:S01]  /*e740*/  @P5 IMAD.MOV.U32 R4, RZ, RZ, R6 ;  /* 0x000000ffff045224 */ /* 0x001fe200078e0006 */
[----:B------:R-:W-:-:S05]  /*e750*/  @P5 MOV R5, R7 ;  /* 0x0000000700055202 */ /* 0x000fca0000000f00 */
        /* <DEDUP_REMOVED lines=105> */
[C---:B------:R-:W-:Y:S02]  /*edf0*/  ISETP.GT.AND P3, PT, R0.reuse, 0x58, P0 ;  /* 0x000000580000780c */ /* 0x040fe40000764270 */
[----:B------:R-:W-:Y:S01]  /*ee00*/  ISETP.GT.AND P0, PT, R0, 0x59, P0 ;  /* 0x000000590000780c */ /* 0x000fe20000704270 */
[----:B0-----:R-:W-:Y:S02]  /*ee10*/  @P5 IMAD.MOV.U32 R4, RZ, RZ, R6 ;  /* 0x000000ffff045224 */ /* 0x001fe400078e0006 */
[----:B------:R-:W-:-:S10]  /*ee20*/  @P5 IMAD.MOV.U32 R5, RZ, RZ, R7 ;  /* 0x000000ffff055224 */ /* 0x000fd400078e0007 */
[----:B------:R-:W-:Y:S02]  /*ee30*/  @P0 IMAD.MOV.U32 R10, RZ, RZ, R8 ;  /* 0x000000ffff0a0224 */ /* 0x000fe400078e0008 */
[----:B------:R-:W-:Y:S01]  /*ee40*/  @P0 IMAD.MOV.U32 R11, RZ, RZ, R9 ;  /* 0x000000ffff0b0224 */ /* 0x000fe200078e0009 */
        /* <DEDUP_REMOVED lines=12> */
[----:B------:R-:W-:-:S05]  /*ef10*/  @P2 IMAD.MOV.U32 R5, RZ, RZ, R9 ;  /* 0x000000ffff052224 */ /* 0x000fca00078e0009 */
[----:B------:R0:W-:Y:S02]  /*ef20*/  @P2 STG.E.U16 desc[UR36][R4.64+0xa2], R65 ;  /* 0x0000a24104002986 */ /* 0x0001e4000c101524 */
[----:B0-----:R-:W-:Y:S02]  /*ef30*/  @P6 IMAD.MOV.U32 R4, RZ, RZ, R6 ;  /* 0x000000ffff046224 */ /* 0x001fe400078e0006 */
[----:B------:R-:W-:-:S05]  /*ef40*/  @P6 IMAD.MOV.U32 R5, RZ, RZ, R7 ;  /* 0x000000ffff056224 */ /* 0x000fca00078e0007 */
[----:B------:R0:W-:Y:S02]  /*ef50*/  @P6 STG.E.U16 desc[UR36][R4.64+0xa0], R66 ;  /* 0x0000a04204006986 */ /* 0x0001e4000c101524 */
[----:B0-----:R-:W-:Y:S01]  /*ef60*/  @P5 IMAD.MOV.U32 R4, RZ, RZ, R6 ;  /* 0x000000ffff045224 */ /* 0x001fe200078e0006 */
[----:B------:R-:W-:-:S05]  /*ef70*/  @P5 MOV R5, R7 ;  /* 0x0000000700055202 */ /* 0x000fca0000000f00 */
[----:B------:R0:W-:Y:S04]  /*ef80*/  @P5 STG.E.U16 desc[UR36][R4.64+0xa2], R67 ;  /* 0x0000a24304005986 */ /* 0x0001e8000c101524 */
[----:B------:R1:W-:Y:S04]  /*ef90*/  @P3 STG.E.U16 desc[UR36][R8.64+0xb0], R68 ;  /* 0x0000b04408003986 */ /* 0x0003e8000c101524 */
[----:B------:R1:W-:Y:S01]  /*efa0*/  @P0 STG.E.U16 desc[UR36][R10.64+0xb2], R69 ;  /* 0x0000b2450a000986 */ /* 0x0003e2000c101524 */
[----:B0-----:R-:W-:Y:S02]  /*efb0*/  @P4 IMAD.MOV.U32 R4, RZ, RZ, R6 ;  /* 0x000000ffff044224 */ /* 0x001fe400078e0006 */
[----:B------:R-:W-:-:S05]  /*efc0*/  @P4 IMAD.MOV.U32 R5, RZ, RZ, R7 ;  /* 0x000000ffff054224 */ /* 0x000fca00078e0007 */
[----:B------:R1:W-:Y:S04]  /*efd0*/  @P4 STG.E.U16 desc[UR36][R4.64+0xb0], R70 ;  /* 0x0000b04604004986 */ /* 0x0003e8000c101524 */
[----:B------:R1:W-:Y:S02]  /*efe0*/  @P1 STG.E.U16 desc[UR36][R6.64+0xb2], R71 ;  /* 0x0000b24706001986 */ /* 0x0003e4000c101524 */
.L_x_409:
[----:B------:R-:W-:Y:S05]  /*eff0*/  BSYNC B0 ;  /* 0x0000000000007941 */ /* 0x000fea0003800000 */
.L_x_33:
[----:B------:R-:W-:Y:S01]  /*f000*/  ULDC UR4, c[0x0][0xc] ;  /* 0x0000030000047ab9 */ /* 0x000fe20000000800 */
[----:B------:R-:W-:Y:S01]  /*f010*/  ULDC UR5, c[0x0][0x10] ;  /* 0x0000040000057ab9 */ /* 0x000fe20000000800 */
[----:B0-----:R-:W0:Y:S01]  /*f020*/  LDC R3, c[0x0][0x14] ;  /* 0x00000500ff037b82 */ /* 0x001e220000000800 */
[----:B------:R-:W-:Y:S01]  /*f030*/  UIMAD.WIDE.U32 UR4, UR4, UR5, URZ ;  /* 0x00000005040472a5 */ /* 0x000fe2000f8e003f */
[----:B------:R-:W-:Y:S01]  /*f040*/  PRMT R0, RZ, 0x7610, R0 ;  /* 0x00007610ff007816 */ /* 0x000fe20000000000 */
[----:B------:R-:W-:Y:S01]  /*f050*/  UMOV UR42, 0xffffffff ;  /* 0xffffffff002a7882 */ /* 0x000fe20000000000 */
[----:B------:R-:W-:-:S03]  /*f060*/  UMOV UR43, 0xffffffff ;  /* 0xffffffff002b7882 */ /* 0x000fc60000000000 */
[----:B0-----:R-:W-:-:S04]  /*f070*/  IMAD.WIDE.U32 R16, R3, UR4, R16 ;  /* 0x0000000403107c25 */ /* 0x001fc8000f8e0010 */
[----:B------:R-:W-:Y:S01]  /*f080*/  IMAD R3, R3, UR5, RZ ;  /* 0x0000000503037c24 */ /* 0x000fe2000f8e02ff */
[----:B------:R-:W-:Y:S02]  /*f090*/  ULDC.64 UR4, c[0x0][0x650] ;  /* 0x0001940000047ab9 */ /* 0x000fe40000000a00 */
[----:B------:R-:W-:Y:S01]  /*f0a0*/  ISETP.GE.U32.AND P0, PT, R16, UR4, PT ;  /* 0x0000000410007c0c */ /* 0x000fe2000bf06070 */
[----:B------:R-:W-:-:S05]  /*f0b0*/  IMAD.IADD R17, R17, 0x1, R3 ;  /* 0x0000000111117824 */ /* 0x000fca00078e0203 */
[----:B------:R-:W-:-:S13]  /*f0c0*/  ISETP.GE.U32.AND.EX P0, PT, R17, UR5, PT, P0 ;  /* 0x0000000511007c0c */ /* 0x000fda000bf06100 */
[----:B------:R-:W-:Y:S05]  /*f0d0*/  @P0 BRA `(.L_x_410) ;  /* 0x0000000400880947 */ /* 0x000fea0003800000 */
[----:B------:R-:W0:Y:S01]  /*f0e0*/  S2UR UR6, SR_CTAID.X ;  /* 0x00000000000679c3 */ /* 0x000e220000002500 */
[----:B------:R-:W-:Y:S01]  /*f0f0*/  ULDC.64 UR12, c[0x0][0x628] ;  /* 0x00018a00000c7ab9 */ /* 0x000fe20000000a00 */
[----:B------:R-:W-:Y:S01]  /*f100*/  ULDC UR4, c[0x0][0x150] ;  /* 0x0000540000047ab9 */ /* 0x000fe20000000800 */
[----:B------:R-:W-:Y:S01]  /*f110*/  ISETP.NE.U32.AND P0, PT, RZ, UR12, PT ;  /* 0x0000000cff007c0c */ /* 0x000fe2000bf05070 */
[----:B------:R-:W-:Y:S01]  /*f120*/  ULDC UR15, c[0x0][0x630] ;  /* 0x00018c00000f7ab9 */ /* 0x000fe20000000800 */
[C---:B------:R-:W-:Y:S01]  /*f130*/  R2UR UR16, R16.reuse ;  /* 0x00000000101072ca */ /* 0x040fe200000e0000 */
[----:B------:R-:W-:Y:S01]  /*f140*/  ULDC UR19, c[0x0][0x154] ;  /* 0x0000550000137ab9 */ /* 0x000fe20000000800 */
[----:B------:R-:W-:Y:S01]  /*f150*/  ISETP.NE.AND.EX P0, PT, RZ, UR13, PT, P0 ;  /* 0x0000000dff007c0c */ /* 0x000fe2000bf05300 */
[----:B------:R-:W1:Y:S01]  /*f160*/  S2UR UR18, SR_CTAID.Y ;  /* 0x00000000001279c3 */ /* 0x000e620000002600 */
[----:B------:R-:W-:Y:S02]  /*f170*/  R2UR UR17, R17 ;  /* 0x00000000111172ca */ /* 0x000fe400000e0000 */
[----:B------:R-:W-:-:S02]  /*f180*/  R2UR UR10, R16 ;  /* 0x00000000100a72ca */ /* 0x000fc400000e0000 */
[----:B------:R-:W-:Y:S02]  /*f190*/  R2UR UR11, R17 ;  /* 0x00000000110b72ca */ /* 0x000fe400000e0000 */
[----:B0-----:R-:W-:-:S05]  /*f1a0*/  I2FP.F32.U32 R0, UR6 ;  /* 0x0000000600007c45 */ /* 0x001fca0008201000 */
[----:B------:R-:W-:-:S04]  /*f1b0*/  FMUL R0, R0, UR4 ;  /* 0x0000000400007c20 */ /* 0x000fc80008400000 */
[----:B------:R0:W0:Y:S01]  /*f1c0*/  F2I.U32.TRUNC.NTZ R3, R0 ;  /* 0x0000000000037305 */ /* 0x000022000020f000 */
[----:B-1----:R-:W-:Y:S05]  /*f1d0*/  @!P0 BRA `(.L_x_411) ;  /* 0x0000000000308947 */ /* 0x002fea0003800000 */
        /* <DEDUP_REMOVED lines=12> */
.L_x_411:
[----:B------:R-:W-:Y:S01]  /*f2a0*/  USHF.R.U64 UR43, UR10, UR15, UR11 ;  /* 0x0000000f0a2b7299 */ /* 0x000fe2000800120b */
[----:B0-----:R-:W-:Y:S01]  /*f2b0*/  I2FP.F32.U32 R0, UR18 ;  /* 0x0000001200007c45 */ /* 0x001fe20008201000 */
[----:B------:R-:W-:Y:S02]  /*f2c0*/  USHF.R.U32.HI UR4, URZ, UR15, UR11 ;  /* 0x0000000f3f047299 */ /* 0x000fe4000801160b */
[----:B------:R-:W-:Y:S02]  /*f2d0*/  UIADD3 UR10, UP0, URZ, -UR43, URZ ;  /* 0x8000002b3f0a7290 */ /* 0x000fe4000ff1e03f */
[----:B------:R-:W-:Y:S01]  /*f2e0*/  FMUL R0, R0, UR19 ;  /* 0x0000001300007c20 */ /* 0x000fe20008400000 */
[----:B------:R-:W-:Y:S01]  /*f2f0*/  ULDC.64 UR12, c[0x0][0x620] ;  /* 0x00018800000c7ab9 */ /* 0x000fe20000000a00 */
[----:B------:R-:W-:Y:S01]  /*f300*/  UIADD3.X UR4, URZ, ~UR4, URZ, UP0, !UPT ;  /* 0x800000043f047290 */ /* 0x000fe200087fe43f */
[----:B------:R-:W-:Y:S01]  /*f310*/  UMOV UR8, UR16 ;  /* 0x0000001000087c82 */ /* 0x000fe20008000000 */
[----:B------:R-:W-:-:S02]  /*f320*/  UMOV UR9, UR17 ;  /* 0x0000001100097c82 */ /* 0x000fc40008000000 */
[----:B------:R-:W-:Y:S01]  /*f330*/  UIMAD UR4, UR4, UR12, URZ ;  /* 0x0000000c040472a4 */ /* 0x000fe2000f8e023f */
[----:B------:R-:W0:Y:S01]  /*f340*/  F2I.U32.TRUNC.NTZ R0, R0 ;  /* 0x0000000000007305 */ /* 0x000e22000020f000 */
[----:B------:R-:W-:Y:S01]  /*f350*/  UIMAD.WIDE.U32 UR8, UR10, UR12, UR8 ;  /* 0x0000000c0a0872a5 */ /* 0x000fe2000f8e0008 */
[----:B------:R-:W-:Y:S01]  /*f360*/  R2UR UR12, R3 ;  /* 0x00000000030c72ca */ /* 0x000fe200000e0000 */
[----:B------:R-:W-:Y:S01]  /*f370*/  UIMAD UR10, UR10, UR13, UR4 ;  /* 0x0000000d0a0a72a4 */ /* 0x000fe2000f8e0204 */
[----:B------:R-:W-:Y:S01]  /*f380*/  ULDC UR11, c[0x0][0x618] ;  /* 0x00018600000b7ab9 */ /* 0x000fe20000000800 */
[----:B------:R-:W-:Y:S02]  /*f390*/  ULDC UR21, c[0x0][0x658] ;  /* 0x0001960000157ab9 */ /* 0x000fe40000000800 */
[----:B------:R-:W-:Y:S01]  /*f3a0*/  UIADD3 UR9, UR9, UR10, URZ ;  /* 0x0000000a09097290 */ /* 0x000fe2000fffe03f */
[----:B------:R-:W-:Y:S01]  /*f3b0*/  UMOV UR15, 0xffffffff ;  /* 0xffffffff000f7882 */ /* 0x000fe20000000000 */
[----:B------:R-:W-:Y:S01]  /*f3c0*/  ULDC.64 UR4, c[0x0][0x640] ;  /* 0x0001900000047ab9 */ /* 0x000fe20000000a00 */
[----:B------:R-:W-:Y:S01]  /*f3d0*/  USHF.L.U32 UR15, UR15, UR21, URZ ;  /* 0x000000150f0f7299 */ /* 0x000fe2000800063f */
[----:B------:R-:W-:Y:S01]  /*f3e0*/  ISETP.NE.U32.AND P0, PT, RZ, UR4, PT ;  /* 0x00000004ff007c0c */ /* 0x000fe2000bf05070 */
[----:B------:R-:W-:-:S02]  /*f3f0*/  USHF.R.U64 UR16, UR8, UR11, UR9 ;  /* 0x0000000b08107299 */ /* 0x000fc40008001209 */
[----:B------:R-:W-:Y:S01]  /*f400*/  USHF.R.U32.HI UR8, URZ, UR11, UR9 ;  /* 0x0000000b3f087299 */ /* 0x000fe20008011609 */
[----:B0-----:R-:W-:Y:S01]  /*f410*/  R2UR UR14, R0 ;  /* 0x00000000000e72ca */ /* 0x001fe200000e0000 */
[----:B------:R-:W-:Y:S01]  /*f420*/  ULDC UR17, c[0x0][0x608] ;  /* 0x0001820000117ab9 */ /* 0x000fe20000000800 */
[----:B------:R-:W-:Y:S01]  /*f430*/  ULOP3.LUT UR41, URZ, UR15, URZ, 0x33, !UPT ;  /* 0x0000000f3f297292 */ /* 0x000fe2000f8e333f */
[----:B------:R-:W-:Y:S01]  /*f440*/  ISETP.NE.AND.EX P0, PT, RZ, UR5, PT, P0 ;  /* 0x00000005ff007c0c */ /* 0x000fe2000bf05300 */
[----:B------:R-:W-:Y:S02]  /*f450*/  USHF.R.U64 UR15, UR16, UR17, UR8 ;  /* 0x00000011100f7299 */ /* 0x000fe40008001208 */
[----:B------:R-:W-:Y:S02]  /*f460*/  USHF.R.U32.HI UR8, URZ, UR17, UR8 ;  /* 0x000000113f087299 */ /* 0x000fe40008011608 */
[----:B------:R-:W-:Y:S02]  /*f470*/  UIADD3 UR12, -UR12, URZ, URZ ;  /* 0x0000003f0c0c7290 */ /* 0x000fe4000fffe13f */
[----:B------:R-:W-:Y:S01]  /*f480*/  USHF.R.U64 UR17, UR15, UR21, UR8 ;  /* 0x000000150f117299 */ /* 0x000fe20008001208 */
[----:B------:R-:W-:Y:S01]  /*f490*/  UMOV UR19, 0x1 ;  /* 0x0000000100137882 */ /* 0x000fe20000000000 */
[----:B------:R-:W-:Y:S01]  /*f4a0*/  ULDC UR13, c[0x0][0x144] ;  /* 0x00005100000d7ab9 */ /* 0x000fe20000000800 */
[----:B------:R-:W-:Y:S01]  /*f4b0*/  ULDC UR7, c[0x0][0x600] ;  /* 0x0001800000077ab9 */ /* 0x000fe20000000800 */
[----:B------:R-:W-:-:S02]  /*f4c0*/  USHF.L.U32 UR24, UR19, UR21, URZ ;  /* 0x0000001513187299 */ /* 0x000fc4000800063f */
[----:B------:R-:W-:Y:S02]  /*f4d0*/  USHF.R.U32.HI UR8, URZ, UR21, UR8 ;  /* 0x000000153f087299 */ /* 0x000fe40008011608 */
[----:B------:R-:W-:Y:S02]  /*f4e0*/  UIMAD UR21, UR13, UR12, UR6 ;  /* 0x0000000c0d1572a4 */ /* 0x000fe4000f8e0206 */
[----:B------:R-:W-:Y:S02]  /*f4f0*/  UIADD3 UR20, UR7, -0x1, URZ ;  /* 0xffffffff07147890 */ /* 0x000fe4000fffe03f */
[----:B------:R-:W-:Y:S01]  /*f500*/  UIADD3 UR19, -UR14, URZ, URZ ;  /* 0x0000003f0e137290 */ /* 0x000fe2000fffe13f */
[----:B------:R-:W-:Y:S01]  /*f510*/  ULDC UR25, c[0x0][0x148] ;  /* 0x0000520000197ab9 */ /* 0x000fe20000000800 */
[----:B------:R-:W-:Y:S01]  /*f520*/  ULDC UR22, c[0x0][0x648] ;  /* 0x0001920000167ab9 */ /* 0x000fe20000000800 */
[----:B------:R-:W-:Y:S01]  /*f530*/  ULDC UR23, c[0x0][0x638] ;  /* 0x00018e0000177ab9 */ /* 0x000fe20000000800 */
        /* <DEDUP_REMOVED lines=14> */
.L_x_412:
[----:B------:R-:W-:Y:S01]  /*f620*/  UISETP.NE.AND UP0, UPT, UR46, URZ, UPT ;  /* 0x0000003f2e00728c */ /* 0x000fe2000bf05270 */
[----:B------:R-:W-:Y:S01]  /*f630*/  IMAD.MOV.U32 R0, RZ, RZ, 0x1 ;  /* 0x00000001ff007424 */ /* 0x000fe200078e00ff */
[----:B------:R-:W-:Y:S02]  /*f640*/  USHF.R.U64 UR4, UR6, UR22, UR8 ;  /* 0x0000001606047299 */ /* 0x000fe40008001208 */
[----:B------:R-:W-:Y:S02]  /*f650*/  ULOP3.LUT UR41, UR15, UR41, URZ, 0xc0, !UPT ;  /* 0x000000290f297292 */ /* 0x000fe4000f8ec03f */
[----:B------:R-:W-:Y:S02]  /*f660*/  UIADD3 UR5, -UR4, URZ, URZ ;  /* 0x0000003f04057290 */ /* 0x000fe4000fffe13f */
[----:B------:R-:W-:Y:S02]  /*f670*/  UIMAD UR41, UR24, UR4, UR41 ;  /* 0x00000004182972a4 */ /* 0x000fe4000f8e0229 */
[----:B------:R-:W-:-:S02]  /*f680*/  ULOP3.LUT UR16, UR16, UR20, URZ, 0xc0, !UPT ;  /* 0x0000001410107292 */ /* 0x000fc4000f8ec03f */
[----:B------:R-:W-:Y:S02]  /*f690*/  @UP0 UIMAD UR21, UR25, UR19, UR18 ;  /* 0x00000013191502a4 */ /* 0x000fe4000f8e0212 */
[----:B------:R-:W-:-:S03]  /*f6a0*/  UIMAD UR4, UR5, UR23, UR17 ;  /* 0x00000017050472a4 */ /* 0x000fc6000f8e0211 */
[----:B------:R-:W-:Y:S01]  /*f6b0*/  ULDC UR5, c[0x0][0x610] ;  /* 0x0001840000057ab9 */ /* 0x000fe20000000800 */
[----:B------:R-:W-:Y:S02]  /*f6c0*/  UIMAD UR4, UR4, UR7, UR16 ;  /* 0x00000007040472a4 */ /* 0x000fe4000f8e0210 */
[----:B------:R-:W-:-:S04]  /*f6d0*/  UIMAD UR41, UR41, UR5, UR21 ;  /* 0x00000005292972a4 */ /* 0x000fc8000f8e0215 */
[----:B------:R-:W-:Y:S02]  /*f6e0*/  USEL UR42, UR4, UR41, !UP0 ;  /* 0x00000029042a7287 */ /* 0x000fe4000c000000 */
[----:B------:R-:W-:-:S12]  /*f6f0*/  USEL UR41, UR41, UR4, !UP0 ;  /* 0x0000000429297287 */ /* 0x000fd8000c000000 */
.L_x_410:
[----:B------:R-:W-:-:S13]  /*f700*/  LOP3.LUT P0, RZ, R0, 0xff, RZ, 0xc0, !PT ;  /* 0x000000ff00ff7812 */ /* 0x000fda000780c0ff */
[----:B------:R-:W-:Y:S05]  /*f710*/  @P0 BRA `(.L_x_413) ;  /* 0xffffff1c00580947 */ /* 0x000fea000383ffff */
[----:B------:R-:W-:Y:S05]  /*f720*/  EXIT ;  /* 0x000000000000794d */ /* 0x000fea0003800000 */
.L_x_8:
[----:B------:R-:W-:Y:S01]  /*f730*/  ULDC.64 UR4, c[0x0][0x650] ;  /* 0x0001940000047ab9 */ /* 0x000fe20000000a00 */
[----:B------:R-:W-:Y:S01]  /*f740*/  PRMT R0, RZ, 0x7610, R0 ;  /* 0x00007610ff007816 */ /* 0x000fe20000000000 */
[----:B------:R-:W-:Y:S01]  /*f750*/  IMAD.MOV.U32 R4, RZ, RZ, -0x1 ;  /* 0xffffffffff047424 */ /* 0x000fe200078e00ff */
[----:B------:R-:W-:Y:S01]  /*f760*/  ISETP.GE.U32.AND P0, PT, R16, UR4, PT ;  /* 0x0000000410007c0c */ /* 0x000fe2000bf06070 */
[----:B------:R-:W-:Y:S02]  /*f770*/  IMAD.MOV.U32 R5, RZ, RZ, -0x1 ;  /* 0xffffffffff057424 */ /* 0x000fe400078e00ff */
[----:B------:R-:W-:Y:S01]  /*f780*/  IMAD.MOV.U32 R8, RZ, RZ, -0x1 ;  /* 0xffffffffff087424 */ /* 0x000fe200078e00ff */
        /* <DEDUP_REMOVED lines=22> */
.L_x_415:
[----:B------:R-:W-:Y:S01]  /*f8f0*/  USHF.R.U64 UR4, UR14, UR19, UR15 ;  /* 0x000000130e047299 */ /* 0x000fe2000800120f */
[----:B------:R-:W-:Y:S01]  /*f900*/  R2UR UR7, R17 ;  /* 0x00000000110772ca */ /* 0x000fe200000e0000 */
[----:B------:R-:W-:Y:S02]  /*f910*/  USHF.R.U32.HI UR5, URZ, UR19, UR15 ;  /* 0x000000133f057299 */ /* 0x000fe4000801160f */
[----:B------:R-:W-:Y:S01]  /*f920*/  UIADD3 UR13, UP0, URZ, -UR4, URZ ;  /* 0x800000043f0d7290 */ /* 0x000fe2000ff1e03f */
[----:B------:R-:W-:Y:S01]  /*f930*/  ULDC.64 UR14, c[0x0][0x620] ;  /* 0x00018800000e7ab9 */ /* 0x000fe20000000a00 */
[----:B------:R-:W-:Y:S02]  /*f940*/  UMOV UR6, UR20 ;  /* 0x0000001400067c82 */ /* 0x000fe40008000000 */
[----:B------:R-:W-:Y:S02]  /*f950*/  UIADD3.X UR5, URZ, ~UR5, URZ, UP0, !UPT ;  /* 0x800000053f057290 */ /* 0x000fe400087fe43f */
[----:B------:R-:W-:-:S02]  /*f960*/  UISETP.NE.AND UP1, UPT, UR46, URZ, UPT ;  /* 0x0000003f2e00728c */ /* 0x000fc4000bf25270 */
[----:B------:R-:W-:Y:S02]  /*f970*/  UIMAD UR5, UR5, UR14, URZ ;  /* 0x0000000e050572a4 */ /* 0x000fe4000f8e023f */
[----:B------:R-:W-:Y:S02]  /*f980*/  UIMAD.WIDE.U32 UR6, UR13, UR14, UR6 ;  /* 0x0000000e0d0672a5 */ /* 0x000fe4000f8e0006 */
[----:B------:R-:W-:Y:S01]  /*f990*/  UIMAD UR5, UR13, UR15, UR5 ;  /* 0x0000000f0d0572a4 */ /* 0x000fe2000f8e0205 */
[----:B------:R-:W-:Y:S02]  /*f9a0*/  ULDC UR14, c[0x0][0x608] ;  /* 0x00018200000e7ab9 */ /* 0x000fe40000000800 */
[----:B------:R-:W-:Y:S01]  /*f9b0*/  ULDC UR13, c[0x0][0x618] ;  /* 0x00018600000d7ab9 */ /* 0x000fe20000000800 */
[----:B------:R-:W-:Y:S01]  /*f9c0*/  UIADD3 UR5, UR7, UR5, URZ ;  /* 0x0000000507057290 */ /* 0x000fe2000fffe03f */
[----:B------:R-:W-:Y:S01]  /*f9d0*/  ULDC UR22, c[0x0][0x658] ;  /* 0x0001960000167ab9 */ /* 0x000fe20000000800 */
[----:B------:R-:W-:-:S02]  /*f9e0*/  @UP1 UIMAD UR8, UR11, UR12, UR10 ;  /* 0x0000000c0b0812a4 */ /* 0x000fc4000f8e020a */
[----:B------:R-:W-:Y:S02]  /*f9f0*/  USHF.R.U64 UR17, UR6, UR13, UR5 ;  /* 0x0000000d06117299 */ /* 0x000fe40008001205 */
[----:B------:R-:W-:Y:S01]  /*fa00*/  USHF.R.U32.HI UR5, URZ, UR13, UR5 ;  /* 0x0000000d3f057299 */ /* 0x000fe20008011605 */
[----:B------:R-:W-:Y:S01]  /*fa10*/  ULDC.64 UR6, c[0x0][0x640] ;  /* 0x0001900000067ab9 */ /* 0x000fe20000000a00 */
[----:B------:R-:W-:Y:S01]  /*fa20*/  UMOV UR10, 0xffffffff ;  /* 0xffffffff000a7882 */ /* 0x000fe20000000000 */
[----:B------:R-:W-:Y:S01]  /*fa30*/  ISETP.NE.U32.AND P0, PT, RZ, UR6, PT ;  /* 0x00000006ff007c0c */ /* 0x000fe2000bf05070 */
[----:B------:R-:W-:Y:S02]  /*fa40*/  USHF.R.U64 UR18, UR17, UR14, UR5 ;  /* 0x0000000e11127299 */ /* 0x000fe40008001205 */
[----:B------:R-:W-:Y:S01]  /*fa50*/  USHF.R.U32.HI UR5, URZ, UR14, UR5 ;  /* 0x0000000e3f057299 */ /* 0x000fe20008011605 */
[----:B------:R-:W-:Y:S01]  /*fa60*/  ISETP.NE.AND.EX P0, PT, RZ, UR7, PT, P0 ;  /* 0x00000007ff007c0c */ /* 0x000fe2000bf05300 */
[----:B------:R-:W-:-:S02]  /*fa70*/  USHF.L.U32 UR11, UR10, UR22, URZ ;  /* 0x000000160a0b7299 */ /* 0x000fc4000800063f */
[----:B------:R-:W-:Y:S01]  /*fa80*/  USHF.R.U64 UR19, UR18, UR22, UR5 ;  /* 0x0000001612137299 */ /* 0x000fe20008001205 */
[----:B------:R-:W-:Y:S01]  /*fa90*/  ULDC UR20, c[0x0][0x600] ;  /* 0x0001800000147ab9 */ /* 0x000fe20000000800 */
[----:B------:R-:W-:Y:S02]  /*faa0*/  USHF.R.U32.HI UR10, URZ, UR22, UR5 ;  /* 0x000000163f0a7299 */ /* 0x000fe40008011605 */
[----:B------:R-:W-:Y:S02]  /*fab0*/  UIADD3 UR21, UR20, -0x1, URZ ;  /* 0xffffffff14157890 */ /* 0x000fe4000fffe03f */
[----:B------:R-:W-:Y:S01]  /*fac0*/  ULOP3.LUT UR26, URZ, UR11, URZ, 0x33, !UPT ;  /* 0x0000000b3f1a7292 */ /* 0x000fe2000f8e333f */
        /* <DEDUP_REMOVED lines=17> */
.L_x_416:
[----:B------:R-:W-:Y:S01]  /*fbe0*/  USHF.R.U64 UR6, UR5, UR23, UR10 ;  /* 0x0000001705067299 */ /* 0x000fe2000800120a */
[----:B------:R-:W-:Y:S01]  /*fbf0*/  IMAD.MOV.U32 R0, RZ, RZ, 0x1 ;  /* 0x00000001ff007424 */ /* 0x000fe200078e00ff */
[----:B------:R-:W-:Y:S01]  /*fc00*/  USHF.L.U32 UR25, UR25, UR22, URZ ;  /* 0x0000001619197299 */ /* 0x000fe2000800063f */
[----:B------:R-:W-:Y:S01]  /*fc10*/  IMAD.U32 R8, RZ, RZ, UR4 ;  /* 0x00000004ff087e24 */ /* 0x000fe2000f8e00ff */
[----:B------:R-:W-:Y:S02]  /*fc20*/  ULOP3.LUT UR5, UR18, UR26, URZ, 0xc0, !UPT ;  /* 0x0000001a12057292 */ /* 0x000fe4000f8ec03f */
[----:B------:R-:W-:Y:S02]  /*fc30*/  UIADD3 UR7, -UR6, URZ, URZ ;  /* 0x0000003f06077290 */ /* 0x000fe4000fffe13f */
[----:B------:R-:W-:Y:S02]  /*fc40*/  UIMAD UR6, UR25, UR6, UR5 ;  /* 0x00000006190672a4 */ /* 0x000fe4000f8e0205 */
[----:B------:R-:W-:-:S02]  /*fc50*/  ULOP3.LUT UR17, UR17, UR21, URZ, 0xc0, !UPT ;  /* 0x0000001511117292 */ /* 0x000fc4000f8ec03f */
[----:B------:R-:W-:Y:S02]  /*fc60*/  UIMAD UR5, UR7, UR24, UR19 ;  /* 0x00000018070572a4 */ /* 0x000fe4000f8e0213 */
[----:B------:R-:W-:Y:S01]  /*fc70*/  UISETP.NE.AND UP0, UPT, UR46, URZ, UPT ;  /* 0x0000003f2e00728c */ /* 0x000fe2000bf05270 */
[----:B------:R-:W-:Y:S01]  /*fc80*/  ULDC UR7, c[0x0][0x610] ;  /* 0x0001840000077ab9 */ /* 0x000fe20000000800 */
[----:B------:R-:W-:Y:S02]  /*fc90*/  UIMAD UR5, UR5, UR20, UR17 ;  /* 0x00000014050572a4 */ /* 0x000fe4000f8e0211 */
[----:B------:R-:W-:-:S04]  /*fca0*/  UIMAD UR8, UR6, UR7, UR8 ;  /* 0x00000007060872a4 */ /* 0x000fc8000f8e0208 */
[----:B------:R-:W-:Y:S02]  /*fcb0*/  USEL UR6, UR5, UR8, !UP0 ;  /* 0x0000000805067287 */ /* 0x000fe4000c000000 */
[----:B------:R-:W-:-:S04]  /*fcc0*/  USEL UR8, UR8, UR5, !UP0 ;  /* 0x0000000508087287 */ /* 0x000fc8000c000000 */
[----:B------:R-:W-:Y:S02]  /*fcd0*/  IMAD.U32 R5, RZ, RZ, UR6 ;  /* 0x00000006ff057e24 */ /* 0x000fe4000f8e00ff */
[----:B------:R-:W-:-:S07]  /*fce0*/  MOV R4, UR8 ;  /* 0x0000000800047c02 */ /* 0x000fce0008000f00 */
.L_x_414:
[----:B------:R-:W-:-:S08]  /*fcf0*/  NOP ;  /* 0x0000000000007918 */ /* 0x000fd00000000000 */
[----:B------:R-:W0:-:S00]  /*fd00*/  USETMAXREG.DEALLOC.CTAPOOL 0x28 ;  /* 0x00000028000079c8 */ /* 0x000e0000080e0500 */
[----:B------:R-:W-:-:S13]  /*fd10*/  ISETP.NE.AND P0, PT, RZ, UR9, PT ;  /* 0x00000009ff007c0c */ /* 0x000fda000bf05270 */
[----:B------:R-:W-:Y:S05]  /*fd20*/  @P0 EXIT ;  /* 0x000000000000094d */ /* 0x000fea0003800000 */
[----:B0-----:R-:W-:Y:S01]  /*fd30*/  LOP3.LUT P0, RZ, R0, 0xff, RZ, 0xc0, !PT ;  /* 0x000000ff00ff7812 */ /* 0x001fe2000780c0ff */
[----:B------:R-:W-:Y:S02]  /*fd40*/  IMAD.MOV.U32 R3, RZ, RZ, 0x1 ;  /* 0x00000001ff037424 */ /* 0x000fe400078e00ff */
[----:B------:R-:W-:-:S10]  /*fd50*/  IMAD.MOV.U32 R10, RZ, RZ, RZ ;  /* 0x000000ffff0a7224 */ /* 0x000fd400078e00ff */
[----:B------:R-:W-:Y:S05]  /*fd60*/  @!P0 BRA `(.L_x_417) ;  /* 0x0000000c00548947 */ /* 0x000fea0003800000 */
[----:B------:R-:W0:Y:S01]  /*fd70*/  S2R R0, SR_CgaCtaId ;  /* 0x0000000000007919 */ /* 0x000e220000008800 */
[----:B------:R-:W-:Y:S01]  /*fd80*/  ULDC UR4, c[0x0][0x28c] ;  /* 0x0000a30000047ab9 */ /* 0x000fe20000000800 */
[----:B------:R-:W-:Y:S01]  /*fd90*/  ULDC UR5, c[0x0][0x600] ;  /* 0x0001800000057ab9 */ /* 0x000fe20000000800 */
[----:B------:R-:W-:Y:S01]  /*fda0*/  UIADD3 UR9, UR4, 0xf, URZ ;  /* 0x0000000f04097890 */ /* 0x000fe2000fffe03f */
[----:B------:R-:W-:Y:S01]  /*fdb0*/  BSSY B0, `(.L_x_417) ;  /* 0x00000d0000007945 */ /* 0x000fe20003800000 */
[----:B------:R-:W-:Y:S01]  /*fdc0*/  ULDC UR7, c[0x0][0x658] ;  /* 0x0001960000077ab9 */ /* 0x000fe20000000800 */
[----:B------:R-:W-:Y:S01]  /*fdd0*/  UMOV UR10, 0x1 ;  /* 0x00000001000a7882 */ /* 0x000fe20000000000 */
[----:B------:R-:W-:Y:S01]  /*fde0*/  UIADD3 UR4, UR5, -0x1, URZ ;  /* 0xffffffff05047890 */ /* 0x000fe2000fffe03f */
[----:B------:R-:W-:Y:S01]  /*fdf0*/  IMAD.MOV.U32 R11, RZ, RZ, 0x1 ;  /* 0x00000001ff0b7424 */ /* 0x000fe200078e00ff */
[----:B------:R-:W-:Y:S01]  /*fe00*/  UMOV UR8, 0xffffffff ;  /* 0xffffffff00087882 */ /* 0x000fe20000000000 */
[----:B------:R-:W-:Y:S01]  /*fe10*/  USHF.L.U32 UR5, UR10, UR7, URZ ;  /* 0x000000070a057299 */ /* 0x000fe2000800063f */
[----:B------:R-:W-:Y:S01]  /*fe20*/  IMAD.MOV.U32 R3, RZ, RZ, 0x1 ;  /* 0x00000001ff037424 */ /* 0x000fe200078e00ff */
[----:B------:R-:W-:Y:S01]  /*fe30*/  USHF.R.S32.HI UR10, URZ, 0x1f, UR9 ;  /* 0x0000001f3f0a7899 */ /* 0x000fe20008011409 */
[----:B------:R-:W-:Y:S01]  /*fe40*/  IMAD.MOV.U32 R10, RZ, RZ, RZ ;  /* 0x000000ffff0a7224 */ /* 0x000fe200078e00ff */
[----:B------:R-:W-:Y:S01]  /*fe50*/  ULDC UR6, c[0x0][0xc] ;  /* 0x0000030000067ab9 */ /* 0x000fe20000000800 */
[----:B------:R-:W-:-:S02]  /*fe60*/  USHF.L.U32 UR11, UR8, UR7, URZ ;  /* 0x00000007080b7299 */ /* 0x000fc4000800063f */
[----:B------:R-:W-:Y:S01]  /*fe70*/  ULEA.HI UR10, UR10, UR9, URZ, 0x4 ;  /* 0x000000090a0a7291 */ /* 0x000fe2000f8f203f */
[----:B------:R-:W-:Y:S01]  /*fe80*/  ULDC UR7, c[0x0][0x10] ;  /* 0x0000040000077ab9 */ /* 0x000fe20000000800 */
[----:B------:R-:W-:Y:S01]  /*fe90*/  ULDC UR8, c[0x0][0x14] ;  /* 0x0000050000087ab9 */ /* 0x000fe20000000800 */
[----:B------:R-:W-:Y:S02]  /*fea0*/  UIMAD.WIDE.U32 UR6, UR6, UR7, URZ ;  /* 0x00000007060672a5 */ /* 0x000fe4000f8e003f */
[----:B------:R-:W-:Y:S02]  /*feb0*/  USHF.R.S32.HI UR18, URZ, 0x4, UR10 ;  /* 0x000000043f127899 */ /* 0x000fe4000801140a */
[----:B------:R-:W-:Y:S02]  /*fec0*/  UIMAD.WIDE.U32 UR22, UR6, UR8, URZ ;  /* 0x00000008061672a5 */ /* 0x000fe4000f8e003f */
[----:B------:R-:W-:Y:S02]  /*fed0*/  UIMAD UR13, UR7, UR8, URZ ;  /* 0x00000008070d72a4 */ /* 0x000fe4000f8e023f */
[----:B------:R-:W-:-:S02]  /*fee0*/  ULOP3.LUT UR21, UR40, 0x2, URZ, 0xfc, !UPT ;  /* 0x0000000228157892 */ /* 0x000fc4000f8efc3f */
[----:B------:R-:W-:Y:S01]  /*fef0*/  ULOP3.LUT UR19, URZ, UR11, URZ, 0x33, !UPT ;  /* 0x0000000b3f137292 */ /* 0x000fe2000f8e333f */
[----:B0-----:R-:W-:Y:S01]  /*ff00*/  LOP3.LUT R0, R0, 0x1, RZ, 0xc0, !PT ;  /* 0x0000000100007812 */ /* 0x001fe200078ec0ff */
[----:B------:R-:W-:Y:S02]  /*ff10*/  UIADD3 UR13, UR23, UR13, URZ ;  /* 0x0000000d170d7290 */ /* 0x000fe4000fffe03f */
[----:B------:R-:W-:Y:S01]  /*ff20*/  UIADD3 UR26, UR18, 0x1, URZ ;  /* 0x00000001121a7890 */ /* 0x000fe2000fffe03f */
[----:B------:R-:W-:-:S11]  /*ff30*/  ULDC.64 UR24, c[0x0][0x198] ;  /* 0x0000660000187ab9 */ /* 0x000fd60000000a00 */
.L_x_428:
[----:B------:R-:W-:-:S03]  /*ff40*/  UMOV UR6, 0xffffffff ;  /* 0xffffffff00067882 */ /* 0x000fc60000000000 */
[----:B------:R-:W-:Y:S05]  /*ff50*/  BRA.DIV UR6, `(.L_x_418) ;  /* 0x0000001206c47947 */ /* 0x000fea000b800000 */
[----:B------:R-:W-:-:S13]  /*ff60*/  ELECT P6, URZ, PT ;  /* 0x00000000003f782f */ /* 0x000fda00038c0000 */
.L_x_446:
[----:B------:R-:W0:Y:S01]  /*ff70*/  LDC R6, c[0x0][0x28c] ;  /* 0x0000a300ff067b82 */ /* 0x000e220000000800 */
[----:B------:R-:W-:Y:S01]  /*ff80*/  BSSY B1, `(.L_x_419) ;  /* 0x000003b000017945 */ /* 0x000fe20003800000 */
[----:B0-----:R-:W-:-:S13]  /*ff90*/  ISETP.LT.OR P6, PT, R6, 0x1, !P6 ;  /* 0x000000010600780c */ /* 0x001fda00077c1670 */
[----:B------:R-:W-:Y:S05]  /*ffa0*/  @P6 BRA `(.L_x_420) ;  /* 0x0000000000e06947 */ /* 0x000fea0003800000 */
[----:B------:R-:W-:Y:S01]  /*ffb0*/  IMAD R6, R5, 0x2, R0 ;  /* 0x0000000205067824 */ /* 0x000fe200078e0200 */
[----:B------:R-:W-:Y:S01]  /*ffc0*/  MOV R5, R10 ;  /* 0x0000000a00057202 */ /* 0x000fe20000000f00 */
[----:B------:R-:W-:Y:S02]  /*ffd0*/  IMAD.SHL.U32 R12, R4, 0x200, RZ ;  /* 0x00000200040c7824 */ /* 0x000fe400078e00ff */
[----:B------:R-:W-:Y:S02]  /*ffe0*/  IMAD.MOV.U32 R15, RZ, RZ, RZ ;  /* 0x000000ffff0f7224 */ /* 0x000fe400078e00ff */
[----:B------:R-:W-:Y:S02]  /*fff0*/  IMAD.U32 R18, RZ, RZ, UR26 ;  /* 0x0000001aff127e24 */ /* 0x000fe4000f8e00ff */
[----:B------:R-:W-:Y:S02]  /*10000*/  IMAD.MOV.U32 R4, RZ, RZ, R3 ;  /* 0x000000ffff047224 */ /* 0x000fe400078e0003 */
[----:B------:R-:W-:-:S07]  /*10010*/  IMAD R9, R6, 0x30, RZ ;  /* 0x0000003006097824 */ /* 0x000fce00078e02ff */
.L_x_423:
[----:B------:R-:W0:Y:S01]  /*10020*/  S2R R7, SR_CgaCtaId ;  /* 0x0000000000077919 */ /* 0x000e220000008800 */
[----:B------:R-:W-:Y:S02]  /*10030*/  MOV R6, 0x400 ;  /* 0x0000040000067802 */ /* 0x000fe40000000f00 */
[----:B------:R-:W-:Y:S02]  /*10040*/  LOP3.LUT P1, RZ, R2, 0x7f, RZ, 0xc0, !PT ;  /* 0x0000007f02ff7812 */ /* 0x000fe4000782c0ff */
[----:B0-----:R-:W-:Y:S02]  /*10050*/  LEA R14, R7, R6, 0x18 ;  /* 0x00000006070e7211 */ /* 0x001fe400078ec0ff */
[----:B------:R-:W-:-:S09]  /*10060*/  SHF.L.U32 R6, R4, 0x1f, RZ ;  /* 0x0000001f04067819 */ /* 0x000fd200000006ff */
[----:B------:R-:W0:Y:S01]  /*10070*/  @!P1 LDC R7, c[0x0][0x500] ;  /* 0x00014000ff079b82 */ /* 0x000e220000000800 */
[----:B------:R-:W-:-:S04]  /*10080*/  IMAD R13, R5, 0x8, R14 ;  /* 0x00000008050d7824 */ /* 0x000fc800078e020e */
[----:B------:R-:W1:Y:S02]  /*10090*/  SYNCS.PHASECHK.TRANS64.TRYWAIT P0, [R13+URZ+0x58], R6 ;  /* 0x000058060d0075a7 */ /* 0x000e64000800017f */
[----:B-1----:R-:W-:Y:S05]  /*100a0*/  @!P0 BRA `(.L_x_421) ;  /* 0x0000001000908947 */ /* 0x002fea0003800000 */
.L_x_447:
[----:B------:R-:W-:Y:S01]  /*100b0*/  UPRMT UR6, UR21, 0x9910, URZ ;  /* 0x0000991015067896 */ /* 0x000fe2000800003f */
[----:B0-----:R0:W-:Y:S03]  /*100c0*/  @!P1 SYNCS.ARRIVE.TRANS64 RZ, [R13+URZ], R7 ;  /* 0x000000070dff99a7 */ /* 0x0011e6000800003f */
[----:B------:R-:W-:-:S06]  /*100d0*/  UISETP.NE.AND UP0, UPT, UR6, 0x2, UPT ;  /* 0x000000020600788c */ /* 0x000fcc000bf05270 */
[----:B------:R-:W-:-:S13]  /*100e0*/  PLOP3.LUT P0, PT, PT, PT, UP0, 0x80, 0x0 ;  /* 0x000000000000781c */ /* 0x000fda0003f0f008 */
[----:B0-----:R-:W-:Y:S05]  /*100f0*/  @P0 BRA `(.L_x_422) ;  /* 0x0000000000040947 */ /* 0x001fea0003800000 */
[----:B------:R-:W-:Y:S01]  /*10100*/  BPT.TRAP 0x1 ;  /* 0x000000040000795c */ /* 0x000fe20000300000 */
.L_x_422:
[----:B-1----:R-:W-:Y:S01]  /*10110*/  IMAD R6, R5, 0x2, R0 ;  /* 0x0000000205067824 */ /* 0x002fe200078e0200 */
[----:B------:R-:W-:Y:S01]  /*10120*/  R2UR UR9, R13 ;  /* 0x000000000d0972ca */ /* 0x000fe200000e0000 */
[--C-:B------:R-:W-:Y:S01]  /*10130*/  IMAD R7, R5, 0x4000, R14.reuse ;  /* 0x0000400005077824 */ /* 0x100fe200078e020e */
[----:B------:R-:W-:Y:S01]  /*10140*/  UIADD3 UR6, UP0, UR24, 0xf0, URZ ;  /* 0x000000f018067890 */ /* 0x000fe2000ff1e03f */
[----:B------:R-:W-:Y:S01]  /*10150*/  IMAD R6, R6, 0x300, RZ ;  /* 0x0000030006067824 */ /* 0x000fe200078e02ff */
[----:B------:R-:W-:Y:S01]  /*10160*/  R2UR UR11, R12 ;  /* 0x000000000c0b72ca */ /* 0x000fe200000e0000 */
[----:B------:R-:W-:Y:S01]  /*10170*/  VIADD R18, R18, 0xffffffff ;  /* 0xffffffff12127836 */ /* 0x000fe20000000000 */
[----:B------:R-:W-:Y:S01]  /*10180*/  R2UR UR7, R7 ;  /* 0x00000000070772ca */ /* 0x000fe200000e0000 */
[----:B------:R-:W-:Y:S01]  /*10190*/  IMAD R6, R6, 0x2, R14 ;  /* 0x0000000206067824 */ /* 0x000fe200078e020e */
[----:B------:R-:W-:Y:S01]  /*101a0*/  R2UR UR10, R15 ;  /* 0x000000000f0a72ca */ /* 0x000fe200000e0000 */
[----:B------:R-:W-:Y:S01]  /*101b0*/  UIADD3 UR28, UP1, UR24, 0x1f0, URZ ;  /* 0x000001f0181c7890 */ /* 0x000fe2000ff3e03f */
[----:B------:R-:W-:Y:S01]  /*101c0*/  R2UR UR12, R8 ;  /* 0x00000000080c72ca */ /* 0x000fe200000e0000 */
[----:B------:R-:W-:Y:S01]  /*101d0*/  VIADD R5, R5, 0x1 ;  /* 0x0000000105057836 */ /* 0x000fe20000000000 */
[----:B------:R-:W-:Y:S01]  /*101e0*/  R2UR UR8, R6 ;  /* 0x00000000060872ca */ /* 0x000fe200000e0000 */
[----:B------:R-:W-:Y:S01]  /*101f0*/  UIADD3.X UR29, URZ, UR25, URZ, UP1, !UPT ;  /* 0x000000193f1d7290 */ /* 0x000fe20008ffe43f */
[----:B------:R-:W-:Y:S01]  /*10200*/  R2UR UR20, R9 ;  /* 0x00000000091472ca */ /* 0x000fe200000e0000 */
[----:B------:R-:W-:Y:S01]  /*10210*/  UMOV UR14, 0x0 ;  /* 0x00000000000e7882 */ /* 0x000fe20000000000 */
[----:B------:R-:W-:Y:S01]  /*10220*/  ISETP.GT.AND P1, PT, R18, 0x1, PT ;  /* 0x000000011200780c */ /* 0x000fe20003f24270 */
[----:B------:R-:W-:Y:S01]  /*10230*/  UMOV UR15, 0x10000000 ;  /* 0x10000000000f7882 */ /* 0x000fe20000000000 */
[----:B------:R-:W-:Y:S01]  /*10240*/  ISETP.NE.AND P0, PT, R5, 0xb, PT ;  /* 0x0000000b0500780c */ /* 0x000fe20003f05270 */
[----:B------:R-:W-:Y:S01]  /*10250*/  UIADD3 UR16, UR7, 0x180, URZ ;  /* 0x0000018007107890 */ /* 0x000fe2000fffe03f */
[----:B------:R-:W-:Y:S01]  /*10260*/  VIADD R15, R15, 0x10 ;  /* 0x000000100f0f7836 */ /* 0x000fe20000000000 */
[----:B------:R-:W-:Y:S01]  /*10270*/  UIADD3.X UR7, URZ, UR25, URZ, UP0, !UPT ;  /* 0x000000193f077290 */ /* 0x000fe200087fe43f */
[----:B------:R-:W-:Y:S01]  /*10280*/  SEL R7, RZ, 0x1, P0 ;  /* 0x00000001ff077807 */ /* 0x000fe20000000000 */
[----:B------:R-:W-:Y:S01]  /*10290*/  UMOV UR27, 0x30000 ;  /* 0x00030000001b7882 */ /* 0x000fe20000000000 */
[----:B------:R-:W-:Y:S01]  /*102a0*/  SEL R5, R5, RZ, P0 ;  /* 0x000000ff05057207 */ /* 0x000fe20000000000 */
[----:B------:R-:W-:Y:S01]  /*102b0*/  UIADD3 UR17, UR8, 0x2c180, URZ ;  /* 0x0002c18008117890 */ /* 0x000fe2000fffe03f */
[----:B------:R-:W-:-:S02]  /*102c0*/  LOP3.LUT R4, R4, R7, RZ, 0x3c, !PT ;  /* 0x0000000704047212 */ /* 0x000fc400078e3cff */
[----:B------:R-:W-:Y:S02]  /*102d0*/  UMOV UR8, UR16 ;  /* 0x0000001000087c82 */ /* 0x000fe40008000000 */
[----:B------:R0:W-:Y:S02]  /*102e0*/  UTMALDG.3D [UR8], [UR6], desc[UR14] ;  /* 0x00000e08060075b4 */ /* 0x0001e40008011000 */
[----:B0-----:R-:W-:Y:S01]  /*102f0*/  UMOV UR8, UR17 ;  /* 0x0000001100087c82 */ /* 0x001fe20008000000 */
[----:B------:R-:W-:Y:S02]  /*10300*/  UMOV UR11, UR20 ;  /* 0x00000014000b7c82 */ /* 0x000fe40008000000 */
[----:B------:R0:W-:Y:S02]  /*10310*/  UTMALDG.3D.MULTICAST [UR8], [UR28], UR27, desc[UR14] ;  /* 0x00000e081c0073b4 */ /* 0x0001e4000801181b */
[----:B0-----:R-:W-:Y:S05]  /*10320*/  @P1 BRA `(.L_x_423) ;  /* 0xfffffffc003c1947 */ /* 0x001fea000383ffff */
.L_x_420:
[----:B------:R-:W-:Y:S05]  /*10330*/  BSYNC B1 ;  /* 0x0000000000017941 */ /* 0x000fea0003800000 */
.L_x_419:
[----:B------:R-:W-:Y:S01]  /*10340*/  LOP3.LUT P1, RZ, R11, 0xff, RZ, 0xc0, !PT ;  /* 0x000000ff0bff7812 */ /* 0x000fe2000782c0ff */
[----:B------:R-:W-:Y:S01]  /*10350*/  VIADD R7, R10, UR18 ;  /* 0x000000120a077c36 */ /* 0x000fe20008000000 */
[----:B------:R-:W-:Y:S01]  /*10360*/  ULDC.64 UR6, c[0x0][0x650] ;  /* 0x0001940000067ab9 */ /* 0x000fe20000000a00 */
[----:B------:R-:W-:Y:S01]  /*10370*/  IMAD.U32 R8, RZ, RZ, UR18 ;  /* 0x00000012ff087e24 */ /* 0x000fe2000f8e00ff */
[----:B------:R-:W-:Y:S01]  /*10380*/  UISETP.GE.U32.AND UP0, UPT, UR18, 0xb, UPT ;  /* 0x0000000b1200788c */ /* 0x000fe2000bf06070 */
[----:B------:R-:W-:Y:S01]  /*10390*/  BSSY B1, `(.L_x_424) ;  /* 0x000006f000017945 */ /* 0x000fe20003800000 */
[----:B------:R-:W-:Y:S02]  /*103a0*/  ISETP.GT.U32.AND P0, PT, R7, 0xa, PT ;  /* 0x0000000a0700780c */ /* 0x000fe40003f04070 */
[----:B------:R-:W-:Y:S02]  /*103b0*/  PRMT R11, RZ, 0x7610, R11 ;  /* 0x00007610ff0b7816 */ /* 0x000fe4000000000b */
[----:B------:R-:W-:Y:S01]  /*103c0*/  ISETP.LT.U32.AND P0, PT, R8, 0xb, P0 ;  /* 0x0000000b0800780c */ /* 0x000fe20000701070 */
[----:B------:R-:W-:Y:S01]  /*103d0*/  IMAD.MOV.U32 R8, RZ, RZ, -0x1 ;  /* 0xffffffffff087424 */ /* 0x000fe200078e00ff */
[----:B------:R-:W-:Y:S01]  /*103e0*/  PLOP3.LUT P2, PT, PT, PT, UP0, 0x80, 0x0 ;  /* 0x000000000000781c */ /* 0x000fe20003f4f008 */
[----:B------:R-:W0:Y:S01]  /*103f0*/  @P1 S2R R5, SR_CgaCtaId ;  /* 0x0000000000051919 */ /* 0x000e220000008800 */
[----:B------:R-:W-:-:S04]  /*10400*/  @P1 MOV R4, 0x400 ;  /* 0x0000040000041802 */ /* 0x000fc80000000f00 */
[----:B0-----:R-:W-:Y:S01]  /*10410*/  @P1 LEA R6, R5, R4, 0x18 ;  /* 0x0000000405061211 */ /* 0x001fe200078ec0ff */
[----:B------:R-:W-:Y:S01]  /*10420*/  IMAD.WIDE.U32 R4, R7, -0x45d1745d, RZ ;  /* 0xba2e8ba307047825 */ /* 0x000fe200078e00ff */
[----:B------:R-:W-:Y:S02]  /*10430*/  SEL R4, RZ, 0x1, !P0 ;  /* 0x00000001ff047807 */ /* 0x000fe40004000000 */
[----:B------:R0:W-:Y:S01]  /*10440*/  @P1 SYNCS.ARRIVE.TRANS64.A1T0 RZ, [R6+URZ+0xc8], RZ ;  /* 0x0000c8ff06ff19a7 */ /* 0x0001e2000810003f */
[----:B------:R-:W-:Y:S02]  /*10450*/  IADD3 R16, P1, R16, UR22, RZ ;  /* 0x0000001610107c10 */ /* 0x000fe4000ff3e0ff */
[----:B------:R-:W-:Y:S01]  /*10460*/  LOP3.LUT R3, R3, R4, RZ, 0x3c, !PT ;  /* 0x0000000403037212 */ /* 0x000fe200078e3cff */
[----:B------:R-:W-:Y:S01]  /*10470*/  IMAD.MOV.U32 R4, RZ, RZ, -0x1 ;  /* 0xffffffffff047424 */ /* 0x000fe200078e00ff */
[----:B------:R-:W-:Y:S02]  /*10480*/  IADD3.X R17, R17, UR13, RZ, P1, !PT ;  /* 0x0000000d11117c10 */ /* 0x000fe40008ffe4ff */
[----:B------:R-:W-:-:S02]  /*10490*/  ISETP.GE.U32.AND P0, PT, R16, UR6, PT ;  /* 0x0000000610007c0c */ /* 0x000fc4000bf06070 */
[----:B0-----:R-:W-:Y:S02]  /*104a0*/  SHF.R.U32.HI R6, RZ, 0x3, R5 ;  /* 0x00000003ff067819 */ /* 0x001fe40000011605 */
[----:B------:R-:W-:Y:S02]  /*104b0*/  ISETP.GE.U32.AND.EX P0, PT, R17, UR7, PT, P0 ;  /* 0x0000000711007c0c */ /* 0x000fe4000bf06100 */
[--C-:B------:R-:W-:Y:S01]  /*104c0*/  @P2 LOP3.LUT R3, R3, 0x1, R6.reuse, 0x78, !PT ;  /* 0x0000000103032812 */ /* 0x100fe200078e7806 */
[----:B------:R-:W-:Y:S01]  /*104d0*/  IMAD R10, R6, -0xb, R7 ;  /* 0xfffffff5060a7824 */ /* 0x000fe200078e0207 */
[----:B------:R-:W-:Y:S02]  /*104e0*/  MOV R5, 0xffffffff ;  /* 0xffffffff00057802 */ /* 0x000fe40000000f00 */
[----:B------:R-:W-:-:S07]  /*104f0*/  PRMT R6, RZ, 0x7610, R6 ;  /* 0x00007610ff067816 */ /* 0x000fce0000000006 */
[----:B------:R-:W-:Y:S05]  /*10500*/  @P0 BRA `(.L_x_425) ;  /* 0x00000004005c0947 */ /* 0x000fea0003800000 */
[----:B------:R-:W-:Y:S01]  /*10510*/  ULDC.64 UR6, c[0x0][0x628] ;  /* 0x00018a0000067ab9 */ /* 0x000fe20000000a00 */
[----:B------:R-:W0:Y:S01]  /*10520*/  S2R R13, SR_CTAID.X ;  /* 0x00000000000d7919 */ /* 0x000e220000002500 */
[----:B------:R-:W-:Y:S01]  /*10530*/  ISETP.NE.U32.AND P0, PT, RZ, UR6, PT ;  /* 0x00000006ff007c0c */ /* 0x000fe2000bf05070 */
[----:B------:R-:W-:Y:S01]  /*10540*/  ULDC UR9, c[0x0][0x630] ;  /* 0x00018c0000097ab9 */ /* 0x000fe20000000800 */
[----:B------:R-:W-:Y:S01]  /*10550*/  IMAD.MOV.U32 R4, RZ, RZ, R16 ;  /* 0x000000ffff047224 */ /* 0x000fe200078e0010 */
[----:B------:R-:W1:Y:S01]  /*10560*/  S2R R12, SR_CTAID.Y ;  /* 0x00000000000c7919 */ /* 0x000e620000002600 */
[----:B------:R-:W-:Y:S01]  /*10570*/  ISETP.NE.AND.EX P0, PT, RZ, UR7, PT, P0 ;  /* 0x00000007ff007c0c */ /* 0x000fe2000bf05300 */
[----:B------:R-:W-:-:S12]  /*10580*/  IMAD.MOV.U32 R5, RZ, RZ, R17 ;  /* 0x000000ffff057224 */ /* 0x000fd800078e0011 */
[----:B------:R-:W-:Y:S05]  /*10590*/  @!P0 BRA `(.L_x_426) ;  /* 0x0000000000288947 */ /* 0x000fea0003800000 */
[----:B------:R-:W-:Y:S02]  /*105a0*/  ULDC UR8, c[0x0][0x634] ;  /* 0x00018d0000087ab9 */ /* 0x000fe40000000800 */
[----:B------:R-:W-:-:S05]  /*105b0*/  IADD3 R9, P0, R16, UR8, RZ ;  /* 0x0000000810097c10 */ /* 0x000fca000ff1e0ff */
[----:B------:R-:W-:-:S04]  /*105c0*/  IMAD.X R15, RZ, RZ, R17, P0 ;  /* 0x000000ffff0f7224 */ /* 0x000fc800000e0611 */
[----:B------:R-:W-:-:S04]  /*105d0*/  IMAD.WIDE.U32 R6, R15, UR6, RZ ;  /* 0x000000060f067c25 */ /* 0x000fc8000f8e00ff */
[----:B------:R-:W-:-:S04]  /*105e0*/  IMAD.WIDE.U32 R6, P0, R9, UR7, R6 ;  /* 0x0000000709067c25 */ /* 0x000fc8000f800006 */
[----:B------:R-:W-:-:S04]  /*105f0*/  IMAD.WIDE.U32 R8, R9, UR6, RZ ;  /* 0x0000000609087c25 */ /* 0x000fc8000f8e00ff */
[----:B------:R-:W-:Y:S01]  /*10600*/  IMAD.X R5, RZ, RZ, RZ, P0 ;  /* 0x000000ffff057224 */ /* 0x000fe200000e06ff */
[----:B------:R-:W-:Y:S01]  /*10610*/  IADD3 RZ, P0, R9, R6, RZ ;  /* 0x0000000609ff7210 */ /* 0x000fe20007f1e0ff */
[----:B------:R-:W-:-:S04]  /*10620*/  IMAD.MOV.U32 R4, RZ, RZ, R7 ;  /* 0x000000ffff047224 */ /* 0x000fc800078e0007 */
[----:B------:R-:W-:-:S08]  /*10630*/  IMAD.WIDE.U32.X R4, R15, UR7, R4, P0 ;  /* 0x000000070f047c25 */ /* 0x000fd000080e0404 */
.L_x_426:
[--C-:B------:R-:W-:Y:S01]  /*10640*/  SHF.R.U64 R8, R4, UR9, R5.reuse ;  /* 0x0000000904087c19 */ /* 0x100fe20008001205 */
[----:B------:R-:W-:Y:S01]  /*10650*/  ULDC.64 UR6, c[0x0][0x620] ;  /* 0x0001880000067ab9 */ /* 0x000fe20000000a00 */
[----:B------:R-:W-:Y:S01]  /*10660*/  SHF.R.U32.HI R4, RZ, UR9, R5 ;  /* 0x00000009ff047c19 */ /* 0x000fe20008011605 */
[----:B------:R-:W2:Y:S01]  /*10670*/  LDC R20, c[0x0][0x144] ;  /* 0x00005100ff147b82 */ /* 0x000ea20000000800 */
[----:B------:R-:W-:Y:S01]  /*10680*/  IADD3 R7, P0, RZ, -R8, RZ ;  /* 0x80000008ff077210 */ /* 0x000fe20007f1e0ff */
[----:B------:R-:W-:Y:S01]  /*10690*/  ULDC.64 UR10, c[0x0][0x640] ;  /* 0x00019000000a7ab9 */ /* 0x000fe20000000a00 */
[----:B------:R-:W-:Y:S01]  /*106a0*/  ULDC UR8, c[0x0][0x608] ;  /* 0x0001820000087ab9 */ /* 0x000fe20000000800 */
[----:B------:R-:W-:Y:S02]  /*106b0*/  UISETP.NE.AND UP0, UPT, UR46, URZ, UPT ;  /* 0x0000003f2e00728c */ /* 0x000fe4000bf05270 */
[----:B------:R-:W-:Y:S01]  /*106c0*/  IMAD.X R4, RZ, RZ, ~R4, P0 ;  /* 0x000000ffff047224 */ /* 0x000fe200000e0e04 */
[----:B------:R-:W-:Y:S01]  /*106d0*/  ISETP.NE.U32.AND P0, PT, RZ, UR10, PT ;  /* 0x0000000aff007c0c */ /* 0x000fe2000bf05070 */
[----:B------:R-:W3:Y:S02]  /*106e0*/  LDC R15, c[0x0][0x148] ;  /* 0x00005200ff0f7b82 */ /* 0x000ee40000000800 */
[----:B------:R-:W-:Y:S01]  /*106f0*/  IMAD R6, R4, UR6, RZ ;  /* 0x0000000604067c24 */ /* 0x000fe2000f8e02ff */
[----:B------:R-:W-:Y:S01]  /*10700*/  ISETP.NE.AND.EX P0, PT, RZ, UR11, PT, P0 ;  /* 0x0000000bff007c0c */ /* 0x000fe2000bf05300 */
[----:B------:R-:W-:Y:S01]  /*10710*/  IMAD.WIDE.U32 R4, R7, UR6, R16 ;  /* 0x0000000607047c25 */ /* 0x000fe2000f8e0010 */
[----:B------:R-:W-:Y:S01]  /*10720*/  ULDC UR6, c[0x0][0x150] ;  /* 0x0000540000067ab9 */ /* 0x000fe20000000800 */
[----:B------:R-:W-:-:S02]  /*10730*/  PLOP3.LUT P2, PT, PT, PT, UP0, 0x80, 0x0 ;  /* 0x000000000000781c */ /* 0x000fc40003f4f008 */
[----:B------:R-:W-:Y:S01]  /*10740*/  IMAD R7, R7, UR7, R6 ;  /* 0x0000000707077c24 */ /* 0x000fe2000f8e0206 */
[----:B0-----:R-:W-:Y:S01]  /*10750*/  I2FP.F32.U32 R6, R13 ;  /* 0x0000000d00067245 */ /* 0x001fe20000201000 */
[----:B------:R-:W-:Y:S02]  /*10760*/  ULDC UR7, c[0x0][0x154] ;  /* 0x0000550000077ab9 */ /* 0x000fe40000000800 */
[----:B------:R-:W-:Y:S02]  /*10770*/  IMAD.IADD R5, R5, 0x1, R7 ;  /* 0x0000000105057824 */ /* 0x000fe400078e0207 */
[----:B------:R-:W-:Y:S01]  /*10780*/  FMUL R6, R6, UR6 ;  /* 0x0000000606067c20 */ /* 0x000fe20008400000 */
[----:B------:R-:W-:Y:S02]  /*10790*/  ULDC UR6, c[0x0][0x618] ;  /* 0x0001860000067ab9 */ /* 0x000fe40000000800 */
[--C-:B------:R-:W-:Y:S02]  /*107a0*/  SHF.R.U64 R9, R4, UR6, R5.reuse ;  /* 0x0000000604097c19 */ /* 0x100fe40008001205 */
[----:B-1----:R-:W-:Y:S01]  /*107b0*/  I2FP.F32.U32 R4, R12 ;  /* 0x0000000c00047245 */ /* 0x002fe20000201000 */
[----:B------:R-:W0:Y:S04]  /*107c0*/  F2I.U32.TRUNC.NTZ R6, R6 ;  /* 0x0000000600067305 */ /* 0x000e28000020f000 */
[----:B------:R-:W-:Y:S01]  /*107d0*/  FMUL R7, R4, UR7 ;  /* 0x0000000704077c20 */ /* 0x000fe20008400000 */
[----:B------:R-:W-:Y:S01]  /*107e0*/  SHF.R.U32.HI R4, RZ, UR6, R5 ;  /* 0x00000006ff047c19 */ /* 0x000fe20008011605 */
[----:B------:R-:W-:-:S02]  /*107f0*/  ULDC UR6, c[0x0][0x658] ;  /* 0x0001960000067ab9 */ /* 0x000fc40000000800 */
[----:B------:R1:W4:Y:S01]  /*10800*/  F2I.U32.TRUNC.NTZ R19, R7 ;  /* 0x0000000700137305 */ /* 0x000322000020f000 */
[--C-:B------:R-:W-:Y:S02]  /*10810*/  SHF.R.U64 R18, R9, UR8, R4.reuse ;  /* 0x0000000809127c19 */ /* 0x100fe40008001204 */
[----:B------:R-:W-:Y:S01]  /*10820*/  SHF.R.U32.HI R5, RZ, UR8, R4 ;  /* 0x00000008ff057c19 */ /* 0x000fe20008011604 */
[----:B0-----:R-:W-:-:S03]  /*10830*/  IMAD.MOV R4, RZ, RZ, -R6 ;  /* 0x000000ffff047224 */ /* 0x001fc600078e0a06 */
[--C-:B------:R-:W-:Y:S02]  /*10840*/  SHF.R.U64 R14, R18, UR6, R5.reuse ;  /* 0x00000006120e7c19 */ /* 0x100fe40008001205 */
[----:B------:R-:W-:Y:S01]  /*10850*/  SHF.R.U32.HI R6, RZ, UR6, R5 ;  /* 0x00000006ff067c19 */ /* 0x000fe20008011605 */
[----:B--2---:R-:W-:Y:S02]  /*10860*/  IMAD R21, R20, R4, R13 ;  /* 0x0000000414157224 */ /* 0x004fe400078e020d */
[----:B------:R-:W-:Y:S01]  /*10870*/  IMAD.MOV.U32 R4, RZ, RZ, R14 ;  /* 0x000000ffff047224 */ /* 0x000fe200078e000e */
[----:B------:R-:W-:Y:S01]  /*10880*/  MOV R5, R6 ;  /* 0x0000000600057202 */ /* 0x000fe20000000f00 */
[----:B-1--4-:R-:W-:Y:S06]  /*10890*/  @!P0 BRA `(.L_x_427) ;  /* 0x0000000000288947 */ /* 0x012fec0003800000 */
[----:B------:R-:W-:Y:S02]  /*108a0*/  ULDC UR6, c[0x0][0x64c] ;  /* 0x0001930000067ab9 */ /* 0x000fe40000000800 */
[----:B------:R-:W-:-:S05]  /*108b0*/  IADD3 R5, P0, R14, UR6, RZ ;  /* 0x000000060e057c10 */ /* 0x000fca000ff1e0ff */
[----:B------:R-:W-:-:S04]  /*108c0*/  IMAD.X R13, RZ, RZ, R6, P0 ;  /* 0x000000ffff0d7224 */ /* 0x000fc800000e0606 */
[----:B------:R-:W-:-:S04]  /*108d0*/  IMAD.WIDE.U32 R6, R13, UR10, RZ ;  /* 0x0000000a0d067c25 */ /* 0x000fc8000f8e00ff */
[----:B------:R-:W-:-:S04]  /*108e0*/  IMAD.WIDE.U32 R6, P0, R5, UR11, R6 ;  /* 0x0000000b05067c25 */ /* 0x000fc8000f800006 */
[----:B------:R-:W-:-:S04]  /*108f0*/  IMAD.WIDE.U32 R4, R5, UR10, RZ ;  /* 0x0000000a05047c25 */ /* 0x000fc8000f8e00ff */
[----:B------:R-:W-:Y:S01]  /*10900*/  IMAD.MOV.U32 R4, RZ, RZ, R7 ;  /* 0x000000ffff047224 */ /* 0x000fe200078e0007 */
[----:B------:R-:W-:Y:S01]  /*10910*/  IADD3 RZ, P1, R5, R6, RZ ;  /* 0x0000000605ff7210 */ /* 0x000fe20007f3e0ff */
[----:B------:R-:W-:-:S04]  /*10920*/  IMAD.X R5, RZ, RZ, RZ, P0 ;  /* 0x000000ffff057224 */ /* 0x000fc800000e06ff */
[----:B------:R-:W-:-:S08]  /*10930*/  IMAD.WIDE.U32.X R4, R13, UR11, R4, P1 ;  /* 0x0000000b0d047c25 */ /* 0x000fd000088e0404 */
.L_x_427:
[----:B------:R-:W-:Y:S01]  /*10940*/  ULDC UR6, c[0x0][0x648] ;  /* 0x0001920000067ab9 */ /* 0x000fe20000000800 */
[----:B------:R-:W-:Y:S01]  /*10950*/  LOP3.LUT R18, R18, UR19, RZ, 0xc0, !PT ;  /* 0x0000001312127c12 */ /* 0x000fe2000f8ec0ff */
[----:B------:R-:W-:Y:S01]  /*10960*/  IMAD.MOV R19, RZ, RZ, -R19 ;  /* 0x000000ffff137224 */ /* 0x000fe200078e0a13 */
[----:B------:R-:W-:Y:S01]  /*10970*/  SHF.R.U64 R5, R4, UR6, R5 ;  /* 0x0000000604057c19 */ /* 0x000fe20008001205 */
[----:B------:R-:W-:Y:S01]  /*10980*/  ULDC UR6, c[0x0][0x638] ;  /* 0x00018e0000067ab9 */ /* 0x000fe20000000800 */
[----:B------:R-:W-:Y:S01]  /*10990*/  UISETP.NE.AND UP0, UPT, UR46, URZ, UPT ;  /* 0x0000003f2e00728c */ /* 0x000fe2000bf05270 */
[----:B------:R-:W-:Y:S01]  /*109a0*/  LOP3.LUT R9, R9, UR4, RZ, 0xc0, !PT ;  /* 0x0000000409097c12 */ /* 0x000fe2000f8ec0ff */
[----:B---3--:R-:W-:Y:S01]  /*109b0*/  @P2 IMAD R21, R15, R19, R12 ;  /* 0x000000130f152224 */ /* 0x008fe200078e020c */
[----:B------:R-:W-:Y:S01]  /*109c0*/  ULDC UR7, c[0x0][0x610] ;  /* 0x0001840000077ab9 */ /* 0x000fe20000000800 */
[----:B------:R-:W-:Y:S02]  /*109d0*/  IMAD.MOV R7, RZ, RZ, -R5 ;  /* 0x000000ffff077224 */ /* 0x000fe400078e0a05 */
[----:B------:R-:W-:Y:S01]  /*109e0*/  IMAD R4, R5, UR5, R18 ;  /* 0x0000000505047c24 */ /* 0x000fe2000f8e0212 */
[----:B------:R-:W-:Y:S01]  /*109f0*/  PLOP3.LUT P0, PT, PT, PT, UP0, 0x40, 0x0 ;  /* 0x000000000000781c */ /* 0x000fe20003f0e808 */
[----:B------:R-:W-:Y:S01]  /*10a00*/  IMAD R14, R7, UR6, R14 ;  /* 0x00000006070e7c24 */ /* 0x000fe2000f8e020e */
[----:B------:R-:W-:Y:S01]  /*10a10*/  ULDC UR6, c[0x0][0x600] ;  /* 0x0001800000067ab9 */ /* 0x000fe20000000800 */
[----:B------:R-:W-:Y:S01]  /*10a20*/  IMAD R4, R4, UR7, R21 ;  /* 0x0000000704047c24 */ /* 0x000fe2000f8e0215 */
[----:B------:R-:W-:Y:S01]  /*10a30*/  PLOP3.LUT P1, PT, PT, PT, UP0, 0x40, 0x0 ;  /* 0x000000000000781c */ /* 0x000fe20003f2e808 */
[----:B------:R-:W-:-:S02]  /*10a40*/  IMAD R7, R14, UR6, R9 ;  /* 0x000000060e077c24 */ /* 0x000fc4000f8e0209 */
[----:B------:R-:W-:-:S03]  /*10a50*/  IMAD.MOV.U32 R6, RZ, RZ, 0x1 ;  /* 0x00000001ff067424 */ /* 0x000fc600078e00ff */
[----:B------:R-:W-:Y:S02]  /*10a60*/  SEL R5, R7, R4, P0 ;  /* 0x0000000407057207 */ /* 0x000fe40000000000 */
[----:B------:R-:W-:-:S07]  /*10a70*/  SEL R4, R4, R7, P1 ;  /* 0x0000000704047207 */ /* 0x000fce0000800000 */
.L_x_425:
[----:B------:R-:W-:Y:S05]  /*10a80*/  BSYNC B1 ;  /* 0x0000000000017941 */ /* 0x000fea0003800000 */
.L_x_424:
[----:B------:R-:W-:-:S13]  /*10a90*/  LOP3.LUT P0, RZ, R6, 0xff, RZ, 0xc0, !PT ;  /* 0x000000ff06ff7812 */ /* 0x000fda000780c0ff */
[----:B------:R-:W-:Y:S05]  /*10aa0*/  @P0 BRA `(.L_x_428) ;  /* 0xfffffff400240947 */ /* 0x000fea000383ffff */
[----:B------:R-:W-:Y:S05]  /*10ab0*/  BSYNC B0 ;  /* 0x0000000000007941 */ /* 0x000fea0003800000 */
.L_x_417:
[----:B------:R-:W-:-:S03]  /*10ac0*/  UMOV UR6, 0xffffffff ;  /* 0xffffffff00067882 */ /* 0x000fc60000000000 */
[----:B------:R-:W-:Y:S05]  /*10ad0*/  BRA.DIV UR6, `(.L_x_429) ;  /* 0x0000000a06187947 */ /* 0x000fea000b800000 */
[----:B------:R-:W-:-:S13]  /*10ae0*/  ELECT P6, URZ, PT ;  /* 0x00000000003f782f */ /* 0x000fda00038c0000 */
.L_x_450:
[----:B------:R-:W-:Y:S04]  /*10af0*/  BSSY B0, `(.L_x_430) ;  /* 0x000006b000007945 */ /* 0x000fe80003800000 */
[----:B------:R-:W-:Y:S05]  /*10b00*/  @!P6 BRA `(.L_x_431) ;  /* 0x0000000400a4e947 */ /* 0x000fea0003800000 */
[----:B------:R-:W-:-:S04]  /*10b10*/  ULOP3.LUT UR6, UR40, 0x2, URZ, 0xfc, !UPT ;  /* 0x0000000228067892 */ /* 0x000fc8000f8efc3f */
[----:B------:R-:W-:-:S06]  /*10b20*/  UISETP.NE.AND UP0, UPT, UR6, 0x3, UPT ;  /* 0x000000030600788c */ /* 0x000fcc000bf05270 */
[----:B------:R-:W-:-:S13]  /*10b30*/  PLOP3.LUT P0, PT, PT, PT, UP0, 0x80, 0x0 ;  /* 0x000000000000781c */ /* 0x000fda0003f0f008 */
[----:B------:R-:W-:Y:S05]  /*10b40*/  @!P0 BRA `(.L_x_432) ;  /* 0x0000000000048947 */ /* 0x000fea0003800000 */
[----:B------:R-:W-:Y:S01]  /*10b50*/  BPT.TRAP 0x1 ;  /* 0x000000040000795c */ /* 0x000fe20000300000 */
.L_x_432:
[----:B------:R-:W0:Y:S01]  /*10b60*/  S2R R5, SR_CgaCtaId ;  /* 0x0000000000057919 */ /* 0x000e220000008800 */
[----:B------:R-:W-:Y:S02]  /*10b70*/  MOV R0, 0x400 ;  /* 0x0000040000007802 */ /* 0x000fe40000000f00 */
[----:B------:R-:W-:Y:S02]  /*10b80*/  SHF.L.U32 R2, R3, 0x1f, RZ ;  /* 0x0000001f03027819 */ /* 0x000fe400000006ff */
[----:B0-----:R-:W-:-:S05]  /*10b90*/  LEA R5, R5, R0, 0x18 ;  /* 0x0000000005057211 */ /* 0x001fca00078ec0ff */
[----:B------:R-:W-:-:S04]  /*10ba0*/  VIADD R5, R5, 0x58 ;  /* 0x0000005805057836 */ /* 0x000fc80000000000 */
[C---:B------:R-:W-:Y:S02]  /*10bb0*/  IMAD R7, R10.reuse, 0x8, R5 ;  /* 0x000000080a077824 */ /* 0x040fe400078e0205 */
[----:B------:R-:W-:Y:S02]  /*10bc0*/  VIADD R10, R10, 0x1 ;  /* 0x000000010a0a7836 */ /* 0x000fe40000000000 */
[----:B------:R-:W0:Y:S03]  /*10bd0*/  SYNCS.PHASECHK.TRANS64.TRYWAIT P0, [R7+URZ], R2 ;  /* 0x00000002070075a7 */ /* 0x000e26000800017f */
[----:B------:R-:W-:-:S04]  /*10be0*/  ISETP.NE.AND P1, PT, R10, 0xb, PT ;  /* 0x0000000b0a00780c */ /* 0x000fc80003f25270 */
[----:B------:R-:W-:Y:S02]  /*10bf0*/  SEL R0, RZ, 0x1, P1 ;  /* 0x00000001ff007807 */ /* 0x000fe40000800000 */
[----:B------:R-:W-:Y:S02]  /*10c00*/  SEL R10, R10, RZ, P1 ;  /* 0x000000ff0a0a7207 */ /* 0x000fe40000800000 */
[----:B------:R-:W-:-:S03]  /*10c10*/  LOP3.LUT R9, R3, R0, RZ, 0x3c, !PT ;  /* 0x0000000003097212 */ /* 0x000fc600078e3cff */
[----:B------:R-:W-:Y:S01]  /*10c20*/  IMAD R6, R10, 0x8, R5 ;  /* 0x000000080a067824 */ /* 0x000fe200078e0205 */
[----:B------:R-:W-:Y:S01]  /*10c30*/  SHF.L.U32 R3, R9, 0x1f, RZ ;  /* 0x0000001f09037819 */ /* 0x000fe200000006ff */
[----:B0-----:R-:W-:Y:S06]  /*10c40*/  @!P0 BRA `(.L_x_433) ;  /* 0x0000000400dc8947 */ /* 0x001fec0003800000 */
.L_x_451:
[----:B------:R-:W1:Y:S01]  /*10c50*/  SYNCS.PHASECHK.TRANS64.TRYWAIT P0, [R6+URZ], R3 ;  /* 0x00000003060075a7 */ /* 0x000e62000800017f */
[----:B------:R-:W-:-:S04]  /*10c60*/  IADD3 R0, R10, 0x1, RZ ;  /* 0x000000010a007810 */ /* 0x000fc80007ffe0ff */
[----:B------:R-:W-:-:S04]  /*10c70*/  ISETP.NE.AND P1, PT, R0, 0xb, PT ;  /* 0x0000000b0000780c */ /* 0x000fc80003f25270 */
[----:B0-----:R-:W-:Y:S02]  /*10c80*/  SEL R2, RZ, 0x1, P1 ;  /* 0x00000001ff027807 */ /* 0x001fe40000800000 */
[----:B------:R-:W-:Y:S02]  /*10c90*/  SEL R0, R0, RZ, P1 ;  /* 0x000000ff00007207 */ /* 0x000fe40000800000 */
[----:B------:R-:W-:-:S03]  /*10ca0*/  LOP3.LUT R9, R9, R2, RZ, 0x3c, !PT ;  /* 0x0000000209097212 */ /* 0x000fc600078e3cff */
[----:B------:R-:W-:Y:S01]  /*10cb0*/  IMAD R7, R0, 0x8, R5 ;  /* 0x0000000800077824 */ /* 0x000fe200078e0205 */
[----:B------:R-:W-:Y:S01]  /*10cc0*/  SHF.L.U32 R4, R9, 0x1f, RZ ;  /* 0x0000001f09047819 */ /* 0x000fe200000006ff */
[----:B-1----:R-:W-:Y:S06]  /*10cd0*/  @!P0 BRA `(.L_x_434) ;  /* 0x0000000400cc8947 */ /* 0x002fec0003800000 */
.L_x_452:
[----:B------:R-:W1:Y:S01]  /*10ce0*/  SYNCS.PHASECHK.TRANS64.TRYWAIT P0, [R7+URZ], R4 ;  /* 0x00000004070075a7 */ /* 0x000e62000800017f */
[----:B------:R-:W-:-:S05]  /*10cf0*/  VIADD R0, R0, 0x1 ;  /* 0x0000000100007836 */ /* 0x000fca0000000000 */
[----:B------:R-:W-:-:S04]  /*10d00*/  ISETP.NE.AND P1, PT, R0, 0xb, PT ;  /* 0x0000000b0000780c */ /* 0x000fc80003f25270 */
[----:B------:R-:W-:Y:S02]  /*10d10*/  SEL R2, RZ, 0x1, P1 ;  /* 0x00000001ff027807 */ /* 0x000fe40000800000 */
[----:B------:R-:W-:Y:S02]  /*10d20*/  SEL R0, R0, RZ, P1 ;  /* 0x000000ff00007207 */ /* 0x000fe40000800000 */
[----:B------:R-:W-:-:S03]  /*10d30*/  LOP3.LUT R9, R9, R2, RZ, 0x3c, !PT ;  /* 0x0000000209097212 */ /* 0x000fc600078e3cff */
[----:B0-----:R-:W-:Y:S01]  /*10d40*/  IMAD R6, R0, 0x8, R5 ;  /* 0x0000000800067824 */ /* 0x001fe200078e0205 */
[----:B------:R-:W-:Y:S01]  /*10d50*/  SHF.L.U32 R3, R9, 0x1f, RZ ;  /* 0x0000001f09037819 */ /* 0x000fe200000006ff */
[----:B-1----:R-:W-:Y:S06]  /*10d60*/  @!P0 BRA `(.L_x_435) ;  /* 0x0000000400bc8947 */ /* 0x002fec0003800000 */
.L_x_453:
        /* <DEDUP_REMOVED lines=9> */
.L_x_454:
        /* <DEDUP_REMOVED lines=9> */
.L_x_455:
        /* <DEDUP_REMOVED lines=9> */
.L_x_456:
[----:B------:R-:W1:Y:S01]  /*10f20*/  SYNCS.PHASECHK.TRANS64.TRYWAIT P0, [R7+URZ], R4 ;  /* 0x00000004070075a7 */ /* 0x000e62000800017f */
[----:B------:R-:W-:-:S05]  /*10f30*/  VIADD R0, R0, 0x1 ;  /* 0x0000000100007836 */ /* 0x000fca0000000000 */
[----:B------:R-:W-:-:S04]  /*10f40*/  ISETP.NE.AND P1, PT, R0, 0xb, PT ;  /* 0x0000000b0000780c */ /* 0x000fc80003f25270 */
[----:B------:R-:W-:Y:S02]  /*10f50*/  SEL R2, RZ, 0x1, P1 ;  /* 0x00000001ff027807 */ /* 0x000fe40000800000 */
[----:B------:R-:W-:Y:S02]  /*10f60*/  SEL R0, R0, RZ, P1 ;  /* 0x000000ff00007207 */ /* 0x000fe40000800000 */
[----:B------:R-:W-:Y:S02]  /*10f70*/  LOP3.LUT R9, R9, R2, RZ, 0x3c, !PT ;  /* 0x0000000209097212 */ /* 0x000fe400078e3cff */
[----:B0-----:R-:W-:Y:S02]  /*10f80*/  LEA R6, R0, R5, 0x3 ;  /* 0x0000000500067211 */ /* 0x001fe400078e18ff */
[----:B------:R-:W-:Y:S01]  /*10f90*/  SHF.L.U32 R3, R9, 0x1f, RZ ;  /* 0x0000001f09037819 */ /* 0x000fe200000006ff */
[----:B-1----:R-:W-:Y:S06]  /*10fa0*/  @!P0 BRA `(.L_x_439) ;  /* 0x00000004007c8947 */ /* 0x002fec0003800000 */
.L_x_457:
        /* <DEDUP_REMOVED lines=9> */
.L_x_458:
        /* <DEDUP_REMOVED lines=9> */
.L_x_459:
[----:B------:R-:W1:Y:S01]  /*110d0*/  SYNCS.PHASECHK.TRANS64.TRYWAIT P0, [R6+URZ], R3 ;  /* 0x00000003060075a7 */ /* 0x000e62000800017f */
[----:B------:R-:W-:-:S05]  /*110e0*/  VIADD R0, R0, 0x1 ;  /* 0x0000000100007836 */ /* 0x000fca0000000000 */
[----:B------:R-:W-:-:S04]  /*110f0*/  ISETP.NE.AND P1, PT, R0, 0xb, PT ;  /* 0x0000000b0000780c */ /* 0x000fc80003f25270 */
[----:B------:R-:W-:Y:S02]  /*11100*/  SEL R2, RZ, 0x1, P1 ;  /* 0x00000001ff027807 */ /* 0x000fe40000800000 */
[----:B------:R-:W-:Y:S02]  /*11110*/  SEL R0, R0, RZ, P1 ;  /* 0x000000ff00007207 */ /* 0x000fe40000800000 */
[----:B------:R-:W-:Y:S01]  /*11120*/  LOP3.LUT R2, R9, R2, RZ, 0x3c, !PT ;  /* 0x0000000209027212 */ /* 0x000fe200078e3cff */
[----:B-1----:R-:W-:Y:S06]  /*11130*/  @!P0 BRA `(.L_x_442) ;  /* 0x0000000400548947 */ /* 0x002fec0003800000 */
.L_x_460:
[----:B------:R-:W-:Y:S01]  /*11140*/  IMAD R5, R0, 0x8, R5 ;  /* 0x0000000800057824 */ /* 0x000fe200078e0205 */
[----:B------:R-:W-:-:S07]  /*11150*/  SHF.L.U32 R0, R2, 0x1f, RZ ;  /* 0x0000001f02007819 */ /* 0x000fce00000006ff */
.L_x_443:
[----:B--2---:R2:W3:Y:S02]  /*11160*/  SYNCS.PHASECHK.TRANS64.TRYWAIT P0, [R5+URZ], R0 ;  /* 0x00000000050075a7 */ /* 0x0044e4000800017f */
[----:B---3--:R-:W-:Y:S05]  /*11170*/  @!P0 NANOSLEEP.SYNCS 0x989680 ;  /* 0x009896800000895d */ /* 0x008fea0003900000 */
[----:B------:R-:W3:Y:S02]  /*11180*/  @!P0 SYNCS.PHASECHK.TRANS64 P0, [R5+URZ], R0 ;  /* 0x00000000050085a7 */ /* 0x000ee4000800007f */
[----:B---3--:R-:W-:Y:S05]  /*11190*/  @!P0 BRA `(.L_x_443) ;  /* 0xfffffffc00f08947 */ /* 0x008fea000383ffff */
.L_x_431:
[----:B------:R-:W-:Y:S05]  /*111a0*/  BSYNC B0 ;  /* 0x0000000000007941 */ /* 0x000fea0003800000 */
.L_x_430:
[----:B------:R-:W-:Y:S05]  /*111b0*/  EXIT ;  /* 0x000000000000794d */ /* 0x000fea0003800000 */
.L_x_22:
[----:B---3--:R3:W4:Y:S02]  /*111c0*/  SYNCS.PHASECHK.TRANS64.TRYWAIT P1, [R3+URZ], R0 ;  /* 0x00000000030075a7 */ /* 0x008724000802017f */
[----:B----4-:R-:W-:Y:S05]  /*111d0*/  @!P1 NANOSLEEP.SYNCS 0x989680 ;  /* 0x009896800000995d */ /* 0x010fea0003900000 */
[----:B------:R-:W4:Y:S02]  /*111e0*/  @!P1 SYNCS.PHASECHK.TRANS64 P1, [R3+URZ], R0 ;  /* 0x00000000030095a7 */ /* 0x000f24000802007f */
[----:B----4-:R-:W-:Y:S05]  /*111f0*/  @!P1 BRA `(.L_x_22) ;  /* 0xfffffffc00f09947 */ /* 0x010fea000383ffff */
[----:B------:R-:W-:Y:S05]  /*11200*/  BRA `(.L_x_21) ;  /* 0xffffff04005c7947 */ /* 0x000fea000383ffff */
.L_x_27:
[----:B-1----:R-:W-:-:S04]  /*11210*/  IMAD.U32 R6, RZ, RZ, UR4 ;  /* 0x00000004ff067e24 */ /* 0x002fc8000f8e00ff */
[----:B------:R1:W2:Y:S03]  /*11220*/  SYNCS.PHASECHK.TRANS64.TRYWAIT P1, [R6+URZ], R5 ;  /* 0x00000005060075a7 */ /* 0x0002a6000802017f */
[----:B--2---:R-:W-:Y:S05]  /*11230*/  @!P1 NANOSLEEP.SYNCS 0x989680 ;  /* 0x009896800000995d */ /* 0x004fea0003900000 */
[----:B------:R-:W2:Y:S02]  /*11240*/  @!P1 SYNCS.PHASECHK.TRANS64 P1, [R6+URZ], R5 ;  /* 0x00000005060095a7 */ /* 0x000ea4000802007f */
[----:B--2---:R-:W-:Y:S05]  /*11250*/  @!P1 BRA `(.L_x_27) ;  /* 0xfffffffc00ec9947 */ /* 0x004fea000383ffff */
[----:B------:R-:W-:Y:S05]  /*11260*/  BRA `(.L_x_26) ;  /* 0xffffff0800187947 */ /* 0x000fea000383ffff */
.L_x_418:
[----:B------:R-:W-:Y:S01]  /*11270*/  BSSY B1, `(.L_x_444) ;  /* 0x0000006000017945 */ /* 0x000fe20003800000 */
[----:B------:R-:W-:-:S07]  /*11280*/  IMAD.MOV.U32 R15, RZ, RZ, -0x1 ;  /* 0xffffffffff0f7424 */ /* 0x000fce00078e00ff */
[----:B------:R-:W-:Y:S05]  /*11290*/  WARPSYNC.COLLECTIVE R15, `(.L_x_445) ;  /* 0x000000000f0c7348 */ /* 0x000fea0003c00000 */
[----:B------:R-:W-:Y:S02]  /*112a0*/  ELECT P6, UR62, PT ;  /* 0x00000000003e782f */ /* 0x000fe400038c0000 */
[----:B------:R-:W-:Y:S01]  /*112b0*/  MOV R14, UR62 ;  /* 0x0000003e000e7c02 */ /* 0x000fe20008000f00 */
[----:B------:R-:W-:Y:S10]  /*112c0*/  ENDCOLLECTIVE ;  /* 0x000000000000791b */ /* 0x000ff40003800000 */
.L_x_445:
[----:B------:R-:W-:Y:S05]  /*112d0*/  BSYNC B1 ;  /* 0x0000000000017941 */ /* 0x000fea0003800000 */
.L_x_444:
[----:B------:R-:W-:Y:S05]  /*112e0*/  BRA `(.L_x_446) ;  /* 0xffffffec00207947 */ /* 0x000fea000383ffff */
.L_x_421:
[----:B-1----:R1:W2:Y:S02]  /*112f0*/  SYNCS.PHASECHK.TRANS64.TRYWAIT P0, [R13+URZ+0x58], R6 ;  /* 0x000058060d0075a7 */ /* 0x0022a4000800017f */
[----:B--2---:R-:W-:Y:S05]  /*11300*/  @!P0 NANOSLEEP.SYNCS 0x989680 ;  /* 0x009896800000895d */ /* 0x004fea0003900000 */
[----:B------:R-:W2:Y:S02]  /*11310*/  @!P0 SYNCS.PHASECHK.TRANS64 P0, [R13+URZ+0x58], R6 ;  /* 0x000058060d0085a7 */ /* 0x000ea4000800007f */
[----:B--2---:R-:W-:Y:S05]  /*11320*/  @!P0 BRA `(.L_x_421) ;  /* 0xfffffffc00f08947 */ /* 0x004fea000383ffff */
[----:B------:R-:W-:Y:S05]  /*11330*/  BRA `(.L_x_447) ;  /* 0xffffffec005c7947 */ /* 0x000fea000383ffff */
.L_x_429:
[----:B------:R-:W-:Y:S01]  /*11340*/  BSSY B0, `(.L_x_448) ;  /* 0x0000006000007945 */ /* 0x000fe20003800000 */
[----:B------:R-:W-:-:S07]  /*11350*/  IMAD.MOV.U32 R15, RZ, RZ, -0x1 ;  /* 0xffffffffff0f7424 */ /* 0x000fce00078e00ff */
[----:B------:R-:W-:Y:S05]  /*11360*/  WARPSYNC.COLLECTIVE R15, `(.L_x_449) ;  /* 0x000000000f0c7348 */ /* 0x000fea0003c00000 */
[----:B------:R-:W-:Y:S02]  /*11370*/  ELECT P6, UR62, PT ;  /* 0x00000000003e782f */ /* 0x000fe400038c0000 */
[----:B------:R-:W-:Y:S01]  /*11380*/  MOV R14, UR62 ;  /* 0x0000003e000e7c02 */ /* 0x000fe20008000f00 */
[----:B------:R-:W-:Y:S10]  /*11390*/  ENDCOLLECTIVE ;  /* 0x000000000000791b */ /* 0x000ff40003800000 */
.L_x_449:
[----:B------:R-:W-:Y:S05]  /*113a0*/  BSYNC B0 ;  /* 0x0000000000007941 */ /* 0x000fea0003800000 */
.L_x_448:
[----:B------:R-:W-:Y:S05]  /*113b0*/  BRA `(.L_x_450) ;  /* 0xfffffff400cc7947 */ /* 0x000fea000383ffff */
.L_x_433:
[----:B0-----:R0:W1:Y:S02]  /*113c0*/  SYNCS.PHASECHK.TRANS64.TRYWAIT P0, [R7+URZ], R2 ;  /* 0x00000002070075a7 */ /* 0x001064000800017f */
[----:B-1----:R-:W-:Y:S05]  /*113d0*/  @!P0 NANOSLEEP.SYNCS 0x989680 ;  /* 0x009896800000895d */ /* 0x002fea0003900000 */
[----:B------:R-:W1:Y:S02]  /*113e0*/  @!P0 SYNCS.PHASECHK.TRANS64 P0, [R7+URZ], R2 ;  /* 0x00000002070085a7 */ /* 0x000e64000800007f */
[----:B-1----:R-:W-:Y:S05]  /*113f0*/  @!P0 BRA `(.L_x_433) ;  /* 0xfffffffc00f08947 */ /* 0x002fea000383ffff */
[----:B------:R-:W-:Y:S05]  /*11400*/  BRA `(.L_x_451) ;  /* 0xfffffff800107947 */ /* 0x000fea000383ffff */
.L_x_434:
[----:B0-----:R0:W1:Y:S02]  /*11410*/  SYNCS.PHASECHK.TRANS64.TRYWAIT P0, [R6+URZ], R3 ;  /* 0x00000003060075a7 */ /* 0x001064000800017f */
[----:B-1----:R-:W-:Y:S05]  /*11420*/  @!P0 NANOSLEEP.SYNCS 0x989680 ;  /* 0x009896800000895d */ /* 0x002fea0003900000 */
[----:B------:R-:W1:Y:S02]  /*11430*/  @!P0 SYNCS.PHASECHK.TRANS64 P0, [R6+URZ], R3 ;  /* 0x00000003060085a7 */ /* 0x000e64000800007f */
[----:B-1----:R-:W-:Y:S05]  /*11440*/  @!P0 BRA `(.L_x_434) ;  /* 0xfffffffc00f08947 */ /* 0x002fea000383ffff */
[----:B------:R-:W-:Y:S05]  /*11450*/  BRA `(.L_x_452) ;  /* 0xfffffff800207947 */ /* 0x000fea000383ffff */
.L_x_435:
[----:B0-----:R0:W1:Y:S02]  /*11460*/  SYNCS.PHASECHK.TRANS64.TRYWAIT P0, [R7+URZ], R4 ;  /* 0x00000004070075a7 */ /* 0x001064000800017f */
[----:B-1----:R-:W-:Y:S05]  /*11470*/  @!P0 NANOSLEEP.SYNCS 0x989680 ;  /* 0x009896800000895d */ /* 0x002fea0003900000 */
[----:B------:R-:W1:Y:S02]  /*11480*/  @!P0 SYNCS.PHASECHK.TRANS64 P0, [R7+URZ], R4 ;  /* 0x00000004070085a7 */ /* 0x000e64000800007f */
[----:B-1----:R-:W-:Y:S05]  /*11490*/  @!P0 BRA `(.L_x_435) ;  /* 0xfffffffc00f08947 */ /* 0x002fea000383ffff */
[----:B------:R-:W-:Y:S05]  /*114a0*/  BRA `(.L_x_453) ;  /* 0xfffffff800307947 */ /* 0x000fea000383ffff */
.L_x_436:
[----:B0-----:R0:W1:Y:S02]  /*114b0*/  SYNCS.PHASECHK.TRANS64.TRYWAIT P0, [R6+URZ], R3 ;  /* 0x00000003060075a7 */ /* 0x001064000800017f */
[----:B-1----:R-:W-:Y:S05]  /*114c0*/  @!P0 NANOSLEEP.SYNCS 0x989680 ;  /* 0x009896800000895d */ /* 0x002fea0003900000 */
[----:B------:R-:W1:Y:S02]  /*114d0*/  @!P0 SYNCS.PHASECHK.TRANS64 P0, [R6+URZ], R3 ;  /* 0x00000003060085a7 */ /* 0x000e64000800007f */
[----:B-1----:R-:W-:Y:S05]  /*114e0*/  @!P0 BRA `(.L_x_436) ;  /* 0xfffffffc00f08947 */ /* 0x002fea000383ffff */
[----:B------:R-:W-:Y:S05]  /*114f0*/  BRA `(.L_x_454) ;  /* 0xfffffff800407947 */ /* 0x000fea000383ffff */
.L_x_437:
[----:B0-----:R0:W1:Y:S02]  /*11500*/  SYNCS.PHASECHK.TRANS64.TRYWAIT P0, [R7+URZ], R4 ;  /* 0x00000004070075a7 */ /* 0x001064000800017f */
[----:B-1----:R-:W-:Y:S05]  /*11510*/  @!P0 NANOSLEEP.SYNCS 0x989680 ;  /* 0x009896800000895d */ /* 0x002fea0003900000 */
[----:B------:R-:W1:Y:S02]  /*11520*/  @!P0 SYNCS.PHASECHK.TRANS64 P0, [R7+URZ], R4 ;  /* 0x00000004070085a7 */ /* 0x000e64000800007f */
[----:B-1----:R-:W-:Y:S05]  /*11530*/  @!P0 BRA `(.L_x_437) ;  /* 0xfffffffc00f08947 */ /* 0x002fea000383ffff */
[----:B------:R-:W-:Y:S05]  /*11540*/  BRA `(.L_x_455) ;  /* 0xfffffff800507947 */ /* 0x000fea000383ffff */
.L_x_438:
[----:B0-----:R0:W1:Y:S02]  /*11550*/  SYNCS.PHASECHK.TRANS64.TRYWAIT P0, [R6+URZ], R3 ;  /* 0x00000003060075a7 */ /* 0x001064000800017f */
[----:B-1----:R-:W-:Y:S05]  /*11560*/  @!P0 NANOSLEEP.SYNCS 0x989680 ;  /* 0x009896800000895d */ /* 0x002fea0003900000 */
[----:B------:R-:W1:Y:S02]  /*11570*/  @!P0 SYNCS.PHASECHK.TRANS64 P0, [R6+URZ], R3 ;  /* 0x00000003060085a7 */ /* 0x000e64000800007f */
[----:B-1----:R-:W-:Y:S05]  /*11580*/  @!P0 BRA `(.L_x_438) ;  /* 0xfffffffc00f08947 */ /* 0x002fea000383ffff */
[----:B------:R-:W-:Y:S05]  /*11590*/  BRA `(.L_x_456) ;  /* 0xfffffff800607947 */ /* 0x000fea000383ffff */
.L_x_439:
[----:B0-----:R0:W1:Y:S02]  /*115a0*/  SYNCS.PHASECHK.TRANS64.TRYWAIT P0, [R7+URZ], R4 ;  /* 0x00000004070075a7 */ /* 0x001064000800017f */
[----:B-1----:R-:W-:Y:S05]  /*115b0*/  @!P0 NANOSLEEP.SYNCS 0x989680 ;  /* 0x009896800000895d */ /* 0x002fea0003900000 */
[----:B------:R-:W1:Y:S02]  /*115c0*/  @!P0 SYNCS.PHASECHK.TRANS64 P0, [R7+URZ], R4 ;  /* 0x00000004070085a7 */ /* 0x000e64000800007f */
[----:B-1----:R-:W-:Y:S05]  /*115d0*/  @!P0 BRA `(.L_x_439) ;  /* 0xfffffffc00f08947 */ /* 0x002fea000383ffff */
[----:B------:R-:W-:Y:S05]  /*115e0*/  BRA `(.L_x_457) ;  /* 0xfffffff800707947 */ /* 0x000fea000383ffff */
.L_x_440:
[----:B0-----:R0:W1:Y:S02]  /*115f0*/  SYNCS.PHASECHK.TRANS64.TRYWAIT P0, [R6+URZ], R3 ;  /* 0x00000003060075a7 */ /* 0x001064000800017f */
[----:B-1----:R-:W-:Y:S05]  /*11600*/  @!P0 NANOSLEEP.SYNCS 0x989680 ;  /* 0x009896800000895d */ /* 0x002fea0003900000 */
[----:B------:R-:W1:Y:S02]  /*11610*/  @!P0 SYNCS.PHASECHK.TRANS64 P0, [R6+URZ], R3 ;  /* 0x00000003060085a7 */ /* 0x000e64000800007f */
[----:B-1----:R-:W-:Y:S05]  /*11620*/  @!P0 BRA `(.L_x_440) ;  /* 0xfffffffc00f08947 */ /* 0x002fea000383ffff */
[----:B------:R-:W-:Y:S05]  /*11630*/  BRA `(.L_x_458) ;  /* 0xfffffff800807947 */ /* 0x000fea000383ffff */
.L_x_441:
[----:B0-----:R0:W1:Y:S02]  /*11640*/  SYNCS.PHASECHK.TRANS64.TRYWAIT P0, [R7+URZ], R4 ;  /* 0x00000004070075a7 */ /* 0x001064000800017f */
[----:B-1----:R-:W-:Y:S05]  /*11650*/  @!P0 NANOSLEEP.SYNCS 0x989680 ;  /* 0x009896800000895d */ /* 0x002fea0003900000 */
[----:B------:R-:W1:Y:S02]  /*11660*/  @!P0 SYNCS.PHASECHK.TRANS64 P0, [R7+URZ], R4 ;  /* 0x00000004070085a7 */ /* 0x000e64000800007f */
[----:B-1----:R-:W-:Y:S05]  /*11670*/  @!P0 BRA `(.L_x_441) ;  /* 0xfffffffc00f08947 */ /* 0x002fea000383ffff */
[----:B------:R-:W-:Y:S05]  /*11680*/  BRA `(.L_x_459) ;  /* 0xfffffff800907947 */ /* 0x000fea000383ffff */
.L_x_442:
[----:B-1----:R1:W2:Y:S02]  /*11690*/  SYNCS.PHASECHK.TRANS64.TRYWAIT P0, [R6+URZ], R3 ;  /* 0x00000003060075a7 */ /* 0x0022a4000800017f */
[----:B--2---:R-:W-:Y:S05]  /*116a0*/  @!P0 NANOSLEEP.SYNCS 0x989680 ;  /* 0x009896800000895d */ /* 0x004fea0003900000 */
[----:B------:R-:W2:Y:S02]  /*116b0*/  @!P0 SYNCS.PHASECHK.TRANS64 P0, [R6+URZ], R3 ;  /* 0x00000003060085a7 */ /* 0x000ea4000800007f */
[----:B--2---:R-:W-:Y:S05]  /*116c0*/  @!P0 BRA `(.L_x_442) ;  /* 0xfffffffc00f08947 */ /* 0x004fea000383ffff */
[----:B------:R-:W-:Y:S05]  /*116d0*/  BRA `(.L_x_460) ;  /* 0xfffffff800987947 */ /* 0x000fea000383ffff */
.L_x_461:
[----:B------:R-:W-:-:S00]  /*116e0*/  BRA `(.L_x_461) ;  /* 0xfffffffc00fc7947 */ /* 0x000fc0000383ffff */
[----:B------:R-:W-:-:S00]  /*116f0*/  NOP ;  /* 0x0000000000007918 */ /* 0x000fc00000000000 */
        /* <DEDUP_REMOVED lines=8> */
.L_x_462:


//--------------------- .nv.global.init           --------------------------
	.section	.nv.global.init,"aw",@progbits
.nv.global.init:
	.type		$str$22,@object
	.size		$str$22,($str$23 - $str$22)
$str$22:
        /*0000*/ 	.byte	0x6b, 0x5f, 0x74, 0x69, 0x6c, 0x65, 0x5f, 0x63, 0x6f, 0x75, 0x6e, 0x74, 0x20, 0x3e, 0x3d, 0x20
        /*0010*/ 	.byte	0x31, 0x00
	.type		$str$23,@object
	.size		$str$23,(__unnamed_1 - $str$23)
$str$23:
        /*0012*/ 	.byte	0x2f, 0x74, 0x6d, 0x70, 0x2f, 0x63, 0x75, 0x74, 0x6c, 0x61, 0x73, 0x73, 0x5f, 0x73, 0x77, 0x65
        /*0022*/ 	.byte	0x65, 0x70, 0x5f, 0x73, 0x72, 0x63, 0x2f, 0x69, 0x6e, 0x63, 0x6c, 0x75, 0x64, 0x65, 0x2f, 0x63
        /*0032*/ 	.byte	0x75, 0x74, 0x6c, 0x61, 0x73, 0x73, 0x2f, 0x67, 0x65, 0x6d, 0x6d, 0x2f, 0x63, 0x6f, 0x6c, 0x6c
        /*0042*/ 	.byte	0x65, 0x63, 0x74, 0x69, 0x76, 0x65, 0x2f, 0x73, 0x6d, 0x39, 0x30, 0x5f, 0x6d, 0x6d, 0x61, 0x5f
        /*0052*/ 	.byte	0x74, 0x6d, 0x61, 0x5f, 0x67, 0x6d, 0x6d, 0x61, 0x5f, 0x73, 0x73, 0x5f, 0x77, 0x61, 0x72, 0x70
        /*0062*/ 	.byte	0x73, 0x70, 0x65, 0x63, 0x69, 0x61, 0x6c, 0x69, 0x7a, 0x65, 0x64, 0x2e, 0x68, 0x70, 0x70, 0x00
	.type		__unnamed_1,@object
	.size		__unnamed_1,(.L_0 - __unnamed_1)
__unnamed_1:
        /*0072*/ 	.byte	0x76, 0x6f, 0x69, 0x64, 0x20, 0x63, 0x75, 0x74, 0x6c, 0x61, 0x73, 0x73, 0x3a, 0x3a, 0x67, 0x65
        /* <DEDUP_REMOVED lines=181> */
.L_0:


//--------------------- .nv.shared._ZN7cutlass13device_kernelINS_4gemm6kernel13GemmUniversalIN4cute5tupleIJiiiiEEENS1_10collective13CollectiveMmaINS1_34MainloopSm90TmaGmmaWarpSpecializedILi11ENS5_IJNS4_1CILi2EEENSA_ILi1EEESC_EEENS1_35KernelTmaWarpSpecializedCooperativeEEENS5_IJNSA_ILi512EEENSA_ILi96EEENSA_ILi16EEEEEENS_10bfloat16_tENS5_IJlSC_lEEESK_SL_NS4_8TiledMMAINS4_8MMA_AtomIJNS4_4SM904GMMA27MMA_64x96x16_F32BF16BF16_SSILNSP_5MajorE0ELSR_0ELNSP_7ScaleInE1ELSS_1EEEEEENS4_6LayoutISD_NS5_IJSC_NSA_ILi0EEESW_EEEEENS5_IJNS4_10UnderscoreESZ_SZ_EEEEENS4_13SM90_TMA_LOADENS4_14ComposedLayoutINS4_7SwizzleILi1ELi4ELi3EEENS4_18smem_ptr_flag_bitsILi16EEENSV_INS5_IJNSA_ILi8EEESI_EEENS5_IJSI_SC_EEEEEEEvNS4_8identityENS4_23SM90_TMA_LOAD_MULTICASTES1C_vS1D_EENS_8epilogue10collective6detail29Sm90TmaWarpSpecializedAdapterINS1H_15DefaultEpilogueISK_SL_SL_NS1G_6thread17LinearCombinationISK_Li1EffLNS1L_9ScaleType4KindE0ELNS_15FloatRoundStyleE2ESK_EENS1_15EpilogueDefaultEEEEEvvEEEEvNT_6ParamsE --------------------------
	.section	.nv.shared._ZN7cutlass13device_kernelINS_4gemm6kernel13GemmUniversalIN4cute5tupleIJiiiiEEENS1_10collective13CollectiveMmaINS1_34MainloopSm90TmaGmmaWarpSpecializedILi11ENS5_IJNS4_1CILi2EEENSA_ILi1EEESC_EEENS1_35KernelTmaWarpSpecializedCooperativeEEENS5_IJNSA_ILi512EEENSA_ILi96EEENSA_ILi16EEEEEENS_10bfloat16_tENS5_IJlSC_lEEESK_SL_NS4_8TiledMMAINS4_8MMA_AtomIJNS4_4SM904GMMA27MMA_64x96x16_F32BF16BF16_SSILNSP_5MajorE0ELSR_0ELNSP_7ScaleInE1ELSS_1EEEEEENS4_6LayoutISD_NS5_IJSC_NSA_ILi0EEESW_EEEEENS5_IJNS4_10UnderscoreESZ_SZ_EEEEENS4_13SM90_TMA_LOADENS4_14ComposedLayoutINS4_7SwizzleILi1ELi4ELi3EEENS4_18smem_ptr_flag_bitsILi16EEENSV_INS5_IJNSA_ILi8EEESI_EEENS5_IJSI_SC_EEEEEEEvNS4_8identityENS4_23SM90_TMA_LOAD_MULTICASTES1C_vS1D_EENS_8epilogue10collective6detail29Sm90TmaWarpSpecializedAdapterINS1H_15DefaultEpilogueISK_SL_SL_NS1G_6thread17LinearCombinationISK_Li1EffLNS1L_9ScaleType4KindE0ELNS_15FloatRoundStyleE2ESK_EENS1_15EpilogueDefaultEEEEEvvEEEEvNT_6ParamsE,"aw",@nobits
	.sectionflags	@""
	.align	16
	.zero		1024


//--------------------- .nv.shared.reserved.0     --------------------------
	.section	.nv.shared.reserved.0,"aw",@nobits
	.weak		__nv_reservedSMEM_offset_0_alias
	.size		__nv_reservedSMEM_offset_0_alias, 0, 0
	.other		__nv_reservedSMEM_offset_0_alias,@"STO_CUDA_RESERVED_SHARED STV_DEFAULT"
__nv_reservedSMEM_offset_0_alias:
	.zero		0


//--------------------- .nv.global                --------------------------
	.section	.nv.global,"aw",@nobits
.nv.global:
	.type		_ZN40_INTERNAL_a8768a88_4_k_cu_1414c610_148124cute1_E,@object
	.size		_ZN40_INTERNAL_a8768a88_4_k_cu_1414c610_148124cute1_E,(_ZN40_INTERNAL_a8768a88_4_k_cu_1414c610_148124cuda3std3__45__cpo6cbeginE - _ZN40_INTERNAL_a8768a88_4_k_cu_1414c610_148124cute1_E)
_ZN40_INTERNAL_a8768a88_4_k_cu_1414c610_148124cute1_E:
	.zero		1
	.type		_ZN40_INTERNAL_a8768a88_4_k_cu_1414c610_148124cuda3std3__45__cpo6cbeginE,@object
	.size		_ZN40_INTERNAL_a8768a88_4_k_cu_1414c610_148124cuda3std3__45__cpo6cbeginE,(_ZN40_INTERNAL_a8768a88_4_k_cu_1414c610_148124cuda3std3__48in_placeE - _ZN40_INTERNAL_a8768a88_4_k_cu_1414c610_148124cuda3std3__45__cpo6cbeginE)
_ZN40_INTERNAL_a8768a88_4_k_cu_1414c610_148124cuda3std3__45__cpo6cbeginE:
	.zero		1
	.type		_ZN40_INTERNAL_a8768a88_4_k_cu_1414c610_148124cuda3std3__48in_placeE,@object
	.size		_ZN40_INTERNAL_a8768a88_4_k_cu_1414c610_148124cuda3std3__48in_placeE,(_ZN40_INTERNAL_a8768a88_4_k_cu_1414c610_148124cuda3std6ranges3__45__cpo9iter_moveE - _ZN40_INTERNAL_a8768a88_4_k_cu_1414c610_148124cuda3std3__48in_placeE)
_ZN40_INTERNAL_a8768a88_4_k_cu_1414c610_148124cuda3std3__48in_placeE:
	.zero		1
	.type		_ZN40_INTERNAL_a8768a88_4_k_cu_1414c610_148124cuda3std6ranges3__45__cpo9iter_moveE,@object
	.size		_ZN40_INTERNAL_a8768a88_4_k_cu_1414c610_148124cuda3std6ranges3__45__cpo9iter_moveE,(_ZN40_INTERNAL_a8768a88_4_k_cu_1414c610_148124cuda3std3__45__cpo5beginE - _ZN40_INTERNAL_a8768a88_4_k_cu_1414c610_148124cuda3std6ranges3__45__cpo9iter_moveE)
_ZN40_INTERNAL_a8768a88_4_k_cu_1414c610_148124cuda3std6ranges3__45__cpo9iter_moveE:
	.zero		1
	.type		_ZN40_INTERNAL_a8768a88_4_k_cu_1414c610_148124cuda3std3__45__cpo5beginE,@object
	.size		_ZN40_INTERNAL_a8768a88_4_k_cu_1414c610_148124cuda3std3__45__cpo5beginE,(_ZN40_INTERNAL_a8768a88_4_k_cu_1414c610_148124cuda3std3__442_GLOBAL__N__a8768a88_4_k_cu_1414c610_148126ignoreE - _ZN40_INTERNAL_a8768a88_4_k_cu_1414c610_148124cuda3std3__45__cpo5beginE)
_ZN40_INTERNAL_a8768a88_4_k_cu_1414c610_148124cuda3std3__45__cpo5beginE:
	.zero		1
	.type		_ZN40_INTERNAL_a8768a88_4_k_cu_1414c610_148124cuda3std3__442_GLOBAL__N__a8768a88_4_k_cu_1414c610_148126ignoreE,@object
	.size		_ZN40_INTERNAL_a8768a88_4_k_cu_1414c610_148124cuda3std3__442_GLOBAL__N__a8768a88_4_k_cu_1414c610_148126ignoreE,(_ZN40_INTERNAL_a8768a88_4_k_cu_1414c610_148124cute7productE - _ZN40_INTERNAL_a8768a88_4_k_cu_1414c610_148124cuda3std3__442_GLOBAL__N__a8768a88_4_k_cu_1414c610_148126ignoreE)
_ZN40_INTERNAL_a8768a88_4_k_cu_1414c610_148124cuda3std3__442_GLOBAL__N__a8768a88_4_k_cu_1414c610_148126ignoreE:
	.zero		1
	.type		_ZN40_INTERNAL_a8768a88_4_k_cu_1414c610_148124cute7productE,@object
	.size		_ZN40_INTERNAL_a8768a88_4_k_cu_1414c610_148124cute7productE,(_ZN40_INTERNAL_a8768a88_4_k_cu_1414c610_148124cuda3std3__45__cpo3endE - _ZN40_INTERNAL_a8768a88_4_k_cu_1414c610_148124cute7productE)
_ZN40_INTERNAL_a8768a88_4_k_cu_1414c610_148124cute7productE:
	.zero		1
	.type		_ZN40_INTERNAL_a8768a88_4_k_cu_1414c610_148124cuda3std3__45__cpo3endE,@object
	.size		_ZN40_INTERNAL_a8768a88_4_k_cu_1414c610_148124cuda3std3__45__cpo3endE,(_ZN40_INTERNAL_a8768a88_4_k_cu_1414c610_148124cuda3std3__419piecewise_constructE - _ZN40_INTERNAL_a8768a88_4_k_cu_1414c610_148124cuda3std3__45__cpo3endE)
_ZN40_INTERNAL_a8768a88_4_k_cu_1414c610_148124cuda3std3__45__cpo3endE:
	.zero		1
	.type		_ZN40_INTERNAL_a8768a88_4_k_cu_1414c610_148124cuda3std3__419piecewise_constructE,@object
	.size		_ZN40_INTERNAL_a8768a88_4_k_cu_1414c610_148124cuda3std3__419piecewise_constructE,(_ZN40_INTERNAL_a8768a88_4_k_cu_1414c610_148124cuda3std3__45__cpo4cendE - _ZN40_INTERNAL_a8768a88_4_k_cu_1414c610_148124cuda3std3__419piecewise_constructE)
_ZN40_INTERNAL_a8768a88_4_k_cu_1414c610_148124cuda3std3__419piecewise_constructE:
	.zero		1
	.type		_ZN40_INTERNAL_a8768a88_4_k_cu_1414c610_148124cuda3std3__45__cpo4cendE,@object
	.size		_ZN40_INTERNAL_a8768a88_4_k_cu_1414c610_148124cuda3std3__45__cpo4cendE,(_ZN40_INTERNAL_a8768a88_4_k_cu_1414c610_148124cuda3std6ranges3__45__cpo4swapE - _ZN40_INTERNAL_a8768a88_4_k_cu_1414c610_148124cuda3std3__45__cpo4cendE)
_ZN40_INTERNAL_a8768a88_4_k_cu_1414c610_148124cuda3std3__45__cpo4cendE:
	.zero		1
	.type		_ZN40_INTERNAL_a8768a88_4_k_cu_1414c610_148124cuda3std6ranges3__45__cpo4swapE,@object
	.size		_ZN40_INTERNAL_a8768a88_4_k_cu_1414c610_148124cuda3std6ranges3__45__cpo4swapE,(.L_8 - _ZN40_INTERNAL_a8768a88_4_k_cu_1414c610_148124cuda3std6ranges3__45__cpo4swapE)
_ZN40_INTERNAL_a8768a88_4_k_cu_1414c610_148124cuda3std6ranges3__45__cpo4swapE:
	.zero		1
.L_8:


//--------------------- .nv.constant0._ZN7cutlass13device_kernelINS_4gemm6kernel13GemmUniversalIN4cute5tupleIJiiiiEEENS1_10collective13CollectiveMmaINS1_34MainloopSm90TmaGmmaWarpSpecializedILi11ENS5_IJNS4_1CILi2EEENSA_ILi1EEESC_EEENS1_35KernelTmaWarpSpecializedCooperativeEEENS5_IJNSA_ILi512EEENSA_ILi96EEENSA_ILi16EEEEEENS_10bfloat16_tENS5_IJlSC_lEEESK_SL_NS4_8TiledMMAINS4_8MMA_AtomIJNS4_4SM904GMMA27MMA_64x96x16_F32BF16BF16_SSILNSP_5MajorE0ELSR_0ELNSP_7ScaleInE1ELSS_1EEEEEENS4_6LayoutISD_NS5_IJSC_NSA_ILi0EEESW_EEEEENS5_IJNS4_10UnderscoreESZ_SZ_EEEEENS4_13SM90_TMA_LOADENS4_14ComposedLayoutINS4_7SwizzleILi1ELi4ELi3EEENS4_18smem_ptr_flag_bitsILi16EEENSV_INS5_IJNSA_ILi8EEESI_EEENS5_IJSI_SC_EEEEEEEvNS4_8identityENS4_23SM90_TMA_LOAD_MULTICASTES1C_vS1D_EENS_8epilogue10collective6detail29Sm90TmaWarpSpecializedAdapterINS1H_15DefaultEpilogueISK_SL_SL_NS1G_6thread17LinearCombinationISK_Li1EffLNS1L_9ScaleType4KindE0ELNS_15FloatRoundStyleE2ESK_EENS1_15EpilogueDefaultEEEEEvvEEEEvNT_6ParamsE --------------------------
	.section	.nv.constant0._ZN7cutlass13device_kernelINS_4gemm6kernel13GemmUniversalIN4cute5tupleIJiiiiEEENS1_10collective13CollectiveMmaINS1_34MainloopSm90TmaGmmaWarpSpecializedILi11ENS5_IJNS4_1CILi2EEENSA_ILi1EEESC_EEENS1_35KernelTmaWarpSpecializedCooperativeEEENS5_IJNSA_ILi512EEENSA_ILi96EEENSA_ILi16EEEEEENS_10bfloat16_tENS5_IJlSC_lEEESK_SL_NS4_8TiledMMAINS4_8MMA_AtomIJNS4_4SM904GMMA27MMA_64x96x16_F32BF16BF16_SSILNSP_5MajorE0ELSR_0ELNSP_7ScaleInE1ELSS_1EEEEEENS4_6LayoutISD_NS5_IJSC_NSA_ILi0EEESW_EEEEENS5_IJNS4_10UnderscoreESZ_SZ_EEEEENS4_13SM90_TMA_LOADENS4_14ComposedLayoutINS4_7SwizzleILi1ELi4ELi3EEENS4_18smem_ptr_flag_bitsILi16EEENSV_INS5_IJNSA_ILi8EEESI_EEENS5_IJSI_SC_EEEEEEEvNS4_8identityENS4_23SM90_TMA_LOAD_MULTICASTES1C_vS1D_EENS_8epilogue10collective6detail29Sm90TmaWarpSpecializedAdapterINS1H_15DefaultEpilogueISK_SL_SL_NS1G_6thread17LinearCombinationISK_Li1EffLNS1L_9ScaleType4KindE0ELNS_15FloatRoundStyleE2ESK_EENS1_15EpilogueDefaultEEEEEvvEEEEvNT_6ParamsE,"a",@progbits
	.sectionflags	@""
	.align	4
.nv.constant0._ZN7cutlass13device_kernelINS_4gemm6kernel13GemmUniversalIN4cute5tupleIJiiiiEEENS1_10collective13CollectiveMmaINS1_34MainloopSm90TmaGmmaWarpSpecializedILi11ENS5_IJNS4_1CILi2EEENSA_ILi1EEESC_EEENS1_35KernelTmaWarpSpecializedCooperativeEEENS5_IJNSA_ILi512EEENSA_ILi96EEENSA_ILi16EEEEEENS_10bfloat16_tENS5_IJlSC_lEEESK_SL_NS4_8TiledMMAINS4_8MMA_AtomIJNS4_4SM904GMMA27MMA_64x96x16_F32BF16BF16_SSILNSP_5MajorE0ELSR_0ELNSP_7ScaleInE1ELSS_1EEEEEENS4_6LayoutISD_NS5_IJSC_NSA_ILi0EEESW_EEEEENS5_IJNS4_10UnderscoreESZ_SZ_EEEEENS4_13SM90_TMA_LOADENS4_14ComposedLayoutINS4_7SwizzleILi1ELi4ELi3EEENS4_18smem_ptr_flag_bitsILi16EEENSV_INS5_IJNSA_ILi8EEESI_EEENS5_IJSI_SC_EEEEEEEvNS4_8identityENS4_23SM90_TMA_LOAD_MULTICASTES1C_vS1D_EENS_8epilogue10collective6detail29Sm90TmaWarpSpecializedAdapterINS1H_15DefaultEpilogueISK_SL_SL_NS1G_6thread17LinearCombinationISK_Li1EffLNS1L_9ScaleType4KindE0ELNS_15FloatRoundStyleE2ESK_EENS1_15EpilogueDefaultEEEEEvvEEEEvNT_6ParamsE:
	.zero		1664


//--------------------- SYMBOLS --------------------------

	.type		.nv.reservedSmem.offset0,@object
	.size		.nv.reservedSmem.offset0,0x4
	.type		__assertfail,@function
